// auto-generated by cutlass_sweep.gemm — config: {"arch": "sm_100", "cluster_m": 2, "cluster_n": 4, "dtype": "e5m2", "dtype_b": "e5m2", "layout": "nt", "stages": 0, "tile_k": 64, "tile_m": 256, "tile_n": 256}
#include "cutlass/cutlass.h"
#include "cutlass/gemm/collective/collective_builder.hpp"
#include "cutlass/gemm/device/gemm_universal_adapter.h"
#include "cutlass/gemm/kernel/gemm_universal.hpp"
#include "cutlass/epilogue/collective/collective_builder.hpp"

using ElemA = cutlass::float_e5m2_t;
using ElemB = cutlass::float_e5m2_t;
using ElemCD = cutlass::float_e5m2_t;
using Acc  = float;
using TileShape    = cute::Shape<cute::_256, cute::_256, cute::_64>;
using ClusterShape = cute::Shape<cute::_2, cute::_4, cute::_1>;

using CollectiveEpilogue = typename cutlass::epilogue::collective::CollectiveBuilder<
    cutlass::arch::Sm100, cutlass::arch::OpClassTensorOp,
    TileShape, ClusterShape,
    cutlass::epilogue::collective::EpilogueTileAuto,
    Acc, Acc,
    ElemCD, cutlass::layout::RowMajor, 128 / cutlass::sizeof_bits<ElemCD>::value,
    ElemCD, cutlass::layout::RowMajor, 128 / cutlass::sizeof_bits<ElemCD>::value,
    cutlass::epilogue::collective::EpilogueScheduleAuto
  >::CollectiveOp;

using CollectiveMainloop = typename cutlass::gemm::collective::CollectiveBuilder<
    cutlass::arch::Sm100, cutlass::arch::OpClassTensorOp,
    ElemA, cutlass::layout::RowMajor, 128 / cutlass::sizeof_bits<ElemA>::value,
    ElemB, cutlass::layout::ColumnMajor, 128 / cutlass::sizeof_bits<ElemB>::value,
    Acc,
    TileShape, ClusterShape,
    cutlass::gemm::collective::StageCountAutoCarveout<static_cast<int>(sizeof(typename CollectiveEpilogue::SharedStorage))>,
    cutlass::gemm::collective::KernelScheduleAuto
  >::CollectiveOp;

using GemmKernel = cutlass::gemm::kernel::GemmUniversal<
    cute::Shape<int,int,int,int>,
    CollectiveMainloop,
    CollectiveEpilogue
>;
using Gemm = cutlass::gemm::device::GemmUniversalAdapter<GemmKernel>;

// Force the device kernel symbol into the cubin without needing a host main.
auto* _anchor = &cutlass::device_kernel<GemmKernel>;


// ===== COMPILED SASS (sm_100a) =====

	.target	sm_100a

	.elftype	@"ET_EXEC"


//--------------------- .note.nv.tkinfo           --------------------------
	.section	.note.nv.tkinfo,"",@"SHT_NOTE"
	.sectionflags	@"SHF_NOTE_NV_TKINFO"
	.tkinfo
        /*0018*/ 	.word	0x00000002
        /*0030*/ 	.string	""
        /*0030*/ 	.string	"ptxas"
        /*0030*/ 	.string	"Cuda compilation tools, release 13.0, V13.0.88"
        /*0030*/ 	.string	"Build cuda_13.0.r13.0/compiler.36424714_0"
        /*0030*/ 	.string	"-arch sm_100a -m 64 "



//--------------------- .note.nv.cuinfo           --------------------------
	.section	.note.nv.cuinfo,"",@"SHT_NOTE"
	.sectionflags	@"SHF_NOTE_NV_CUINFO"
        /*0018*/ 	.short	0x0002
        /*001a*/ 	.short	0x0064
        /*001c*/ 	.short	0x0082
	.zero		2


//--------------------- .nv.info                  --------------------------
	.section	.nv.info,"",@"SHT_CUDA_INFO"
	.align	4


	//----- nvinfo : EIATTR_REGCOUNT
	.align		4
        /*0000*/ 	.byte	0x04, 0x2f
        /*0002*/ 	.short	(.L_20 - .L_19)
	.align		4
.L_19:
        /*0004*/ 	.word	index@(_ZN7cutlass13device_kernelINS_4gemm6kernel13GemmUniversalIN4cute5tupleIJiiiiEEENS1_10collective13CollectiveMmaINS1_35MainloopSm100TmaUmmaWarpSpecializedILi11ELi2ELi2ENS5_IJNS4_1CILi2EEENSA_ILi4EEENSA_ILi1EEEEEEEENS5_IJNSA_ILi256EEESG_NSA_ILi64EEEEEENS_12float_e5m2_tENS5_IJlSD_lEEESJ_SK_NS4_8TiledMMAINS4_8MMA_AtomIJNS4_10MMA_TraitsINS4_25SM100_MMA_F8F6F4_2x1SM_SSEJSJ_SJ_fSG_SG_NS4_17integral_constantINS4_4UMMA5MajorELSR_0EEESS_NSP_INSQ_7ScaleInELST_0EEESU_EEEEEENS4_6LayoutINS5_IJSD_SD_SD_EEENS5_IJNSA_ILi0EEESZ_SZ_EEEEENS5_IJNS4_10UnderscoreES12_S12_EEEEENS4_28SM100_TMA_2SM_LOAD_MULTICASTENS4_14ComposedLayoutINS4_7SwizzleILi2ELi4ELi3EEENS4_18smem_ptr_flag_bitsILi8EEENSX_INS5_IJNSA_ILi8EEESH_EEENS5_IJSH_SD_EEEEEEEvNS4_8identityENS4_18SM100_TMA_2SM_LOADES1F_vS1G_EENS_8epilogue10collective18CollectiveEpilogueINS1J_23Sm100TmaWarpSpecializedILi4ELi2ELi64ELb0ELb0EEEJNS5_IJNSA_ILi128EEESG_SH_EEENS5_IJNSX_IS1O_SD_EENSX_ISH_SD_EEEEESJ_SK_SJ_SK_NS1J_6fusion15FusionCallbacksIS1N_NS1T_17LinearCombinationISJ_fSJ_fLNS_15FloatRoundStyleE2EEES1P_S1S_JEEENS4_5SM1004TMEM4LOAD26SM100_TMEM_LOAD_32dp32b64xENS4_13SM90_TMA_LOADES1F_NS4_39AutoVectorizingCopyWithAssumedAlignmentILi128EEENS4_14SM90_TMA_STOREES1F_S25_S25_EEEvvEEEEvNT_6ParamsE)
        /*0008*/ 	.word	0x000000d2


	//----- nvinfo : EIATTR_FRAME_SIZE
	.align		4
.L_20:
        /*000c*/ 	.byte	0x04, 0x11
        /*000e*/ 	.short	(.L_22 - .L_21)
	.align		4
.L_21:
        /*0010*/ 	.word	index@($__internal_2_$__cuda_sm10x_tcgen05_guardrail_trap_unallocated_columns_being_dealloced)
        /*0014*/ 	.word	0x00000000


	//----- nvinfo : EIATTR_FRAME_SIZE
	.align		4
.L_22:
        /*0018*/ 	.byte	0x04, 0x11
        /*001a*/ 	.short	(.L_24 - .L_23)
	.align		4
.L_23:
        /*001c*/ 	.word	index@($__internal_1_$__cuda_sm10x_tcgen05_guardrail_trap_phase_invalid_during_alloc)
        /*0020*/ 	.word	0x00000000


	//----- nvinfo : EIATTR_FRAME_SIZE
	.align		4
.L_24:
        /*0024*/ 	.byte	0x04, 0x11
        /*0026*/ 	.short	(.L_26 - .L_25)
	.align		4
.L_25:
        /*0028*/ 	.word	index@($__internal_0_$__cuda_sm10x_tcgen05_guardrail_trap_col_being_dealloced_not_returned_by_alloc)
        /*002c*/ 	.word	0x00000000


	//----- nvinfo : EIATTR_FRAME_SIZE
	.align		4
.L_26:
        /*0030*/ 	.byte	0x04, 0x11
        /*0032*/ 	.short	(.L_28 - .L_27)
	.align		4
.L_27:
        /*0034*/ 	.word	index@(_ZN7cutlass13device_kernelINS_4gemm6kernel13GemmUniversalIN4cute5tupleIJiiiiEEENS1_10collective13CollectiveMmaINS1_35MainloopSm100TmaUmmaWarpSpecializedILi11ELi2ELi2ENS5_IJNS4_1CILi2EEENSA_ILi4EEENSA_ILi1EEEEEEEENS5_IJNSA_ILi256EEESG_NSA_ILi64EEEEEENS_12float_e5m2_tENS5_IJlSD_lEEESJ_SK_NS4_8TiledMMAINS4_8MMA_AtomIJNS4_10MMA_TraitsINS4_25SM100_MMA_F8F6F4_2x1SM_SSEJSJ_SJ_fSG_SG_NS4_17integral_constantINS4_4UMMA5MajorELSR_0EEESS_NSP_INSQ_7ScaleInELST_0EEESU_EEEEEENS4_6LayoutINS5_IJSD_SD_SD_EEENS5_IJNSA_ILi0EEESZ_SZ_EEEEENS5_IJNS4_10UnderscoreES12_S12_EEEEENS4_28SM100_TMA_2SM_LOAD_MULTICASTENS4_14ComposedLayoutINS4_7SwizzleILi2ELi4ELi3EEENS4_18smem_ptr_flag_bitsILi8EEENSX_INS5_IJNSA_ILi8EEESH_EEENS5_IJSH_SD_EEEEEEEvNS4_8identityENS4_18SM100_TMA_2SM_LOADES1F_vS1G_EENS_8epilogue10collective18CollectiveEpilogueINS1J_23Sm100TmaWarpSpecializedILi4ELi2ELi64ELb0ELb0EEEJNS5_IJNSA_ILi128EEESG_SH_EEENS5_IJNSX_IS1O_SD_EENSX_ISH_SD_EEEEESJ_SK_SJ_SK_NS1J_6fusion15FusionCallbacksIS1N_NS1T_17LinearCombinationISJ_fSJ_fLNS_15FloatRoundStyleE2EEES1P_S1S_JEEENS4_5SM1004TMEM4LOAD26SM100_TMEM_LOAD_32dp32b64xENS4_13SM90_TMA_LOADES1F_NS4_39AutoVectorizingCopyWithAssumedAlignmentILi128EEENS4_14SM90_TMA_STOREES1F_S25_S25_EEEvvEEEEvNT_6ParamsE)
        /*0038*/ 	.word	0x00000000


	//----- nvinfo : EIATTR_MIN_STACK_SIZE
	.align		4
.L_28:
        /*003c*/ 	.byte	0x04, 0x12
        /*003e*/ 	.short	(.L_30 - .L_29)
	.align		4
.L_29:
        /*0040*/ 	.word	index@(_ZN7cutlass13device_kernelINS_4gemm6kernel13GemmUniversalIN4cute5tupleIJiiiiEEENS1_10collective13CollectiveMmaINS1_35MainloopSm100TmaUmmaWarpSpecializedILi11ELi2ELi2ENS5_IJNS4_1CILi2EEENSA_ILi4EEENSA_ILi1EEEEEEEENS5_IJNSA_ILi256EEESG_NSA_ILi64EEEEEENS_12float_e5m2_tENS5_IJlSD_lEEESJ_SK_NS4_8TiledMMAINS4_8MMA_AtomIJNS4_10MMA_TraitsINS4_25SM100_MMA_F8F6F4_2x1SM_SSEJSJ_SJ_fSG_SG_NS4_17integral_constantINS4_4UMMA5MajorELSR_0EEESS_NSP_INSQ_7ScaleInELST_0EEESU_EEEEEENS4_6LayoutINS5_IJSD_SD_SD_EEENS5_IJNSA_ILi0EEESZ_SZ_EEEEENS5_IJNS4_10UnderscoreES12_S12_EEEEENS4_28SM100_TMA_2SM_LOAD_MULTICASTENS4_14ComposedLayoutINS4_7SwizzleILi2ELi4ELi3EEENS4_18smem_ptr_flag_bitsILi8EEENSX_INS5_IJNSA_ILi8EEESH_EEENS5_IJSH_SD_EEEEEEEvNS4_8identityENS4_18SM100_TMA_2SM_LOADES1F_vS1G_EENS_8epilogue10collective18CollectiveEpilogueINS1J_23Sm100TmaWarpSpecializedILi4ELi2ELi64ELb0ELb0EEEJNS5_IJNSA_ILi128EEESG_SH_EEENS5_IJNSX_IS1O_SD_EENSX_ISH_SD_EEEEESJ_SK_SJ_SK_NS1J_6fusion15FusionCallbacksIS1N_NS1T_17LinearCombinationISJ_fSJ_fLNS_15FloatRoundStyleE2EEES1P_S1S_JEEENS4_5SM1004TMEM4LOAD26SM100_TMEM_LOAD_32dp32b64xENS4_13SM90_TMA_LOADES1F_NS4_39AutoVectorizingCopyWithAssumedAlignmentILi128EEENS4_14SM90_TMA_STOREES1F_S25_S25_EEEvvEEEEvNT_6ParamsE)
        /*0044*/ 	.word	0x00000000
.L_30:


//--------------------- .nv.compat                --------------------------
	.section	.nv.compat,"",@"SHT_CUDA_COMPAT_INFO"
	.align	4
        /*0000*/ 	.byte	0x02, 0x09, 0x01, 0x00, 0x02, 0x02, 0x02, 0x00, 0x02, 0x05, 0x05, 0x00, 0x03, 0x07, 0x01, 0x01
        /*0010*/ 	.byte	0x02, 0x03, 0x01, 0x00, 0x02, 0x06, 0x01, 0x00, 0x04, 0x0b, 0x08, 0x00, 0x09, 0x00, 0x00, 0x00
        /*0020*/ 	.byte	0x00, 0x00, 0x00, 0x00


//--------------------- .nv.info._ZN7cutlass13device_kernelINS_4gemm6kernel13GemmUniversalIN4cute5tupleIJiiiiEEENS1_10collective13CollectiveMmaINS1_35MainloopSm100TmaUmmaWarpSpecializedILi11ELi2ELi2ENS5_IJNS4_1CILi2EEENSA_ILi4EEENSA_ILi1EEEEEEEENS5_IJNSA_ILi256EEESG_NSA_ILi64EEEEEENS_12float_e5m2_tENS5_IJlSD_lEEESJ_SK_NS4_8TiledMMAINS4_8MMA_AtomIJNS4_10MMA_TraitsINS4_25SM100_MMA_F8F6F4_2x1SM_SSEJSJ_SJ_fSG_SG_NS4_17integral_constantINS4_4UMMA5MajorELSR_0EEESS_NSP_INSQ_7ScaleInELST_0EEESU_EEEEEENS4_6LayoutINS5_IJSD_SD_SD_EEENS5_IJNSA_ILi0EEESZ_SZ_EEEEENS5_IJNS4_10UnderscoreES12_S12_EEEEENS4_28SM100_TMA_2SM_LOAD_MULTICASTENS4_14ComposedLayoutINS4_7SwizzleILi2ELi4ELi3EEENS4_18smem_ptr_flag_bitsILi8EEENSX_INS5_IJNSA_ILi8EEESH_EEENS5_IJSH_SD_EEEEEEEvNS4_8identityENS4_18SM100_TMA_2SM_LOADES1F_vS1G_EENS_8epilogue10collective18CollectiveEpilogueINS1J_23Sm100TmaWarpSpecializedILi4ELi2ELi64ELb0ELb0EEEJNS5_IJNSA_ILi128EEESG_SH_EEENS5_IJNSX_IS1O_SD_EENSX_ISH_SD_EEEEESJ_SK_SJ_SK_NS1J_6fusion15FusionCallbacksIS1N_NS1T_17LinearCombinationISJ_fSJ_fLNS_15FloatRoundStyleE2EEES1P_S1S_JEEENS4_5SM1004TMEM4LOAD26SM100_TMEM_LOAD_32dp32b64xENS4_13SM90_TMA_LOADES1F_NS4_39AutoVectorizingCopyWithAssumedAlignmentILi128EEENS4_14SM90_TMA_STOREES1F_S25_S25_EEEvvEEEEvNT_6ParamsE --------------------------
	.section	.nv.info._ZN7cutlass13device_kernelINS_4gemm6kernel13GemmUniversalIN4cute5tupleIJiiiiEEENS1_10collective13CollectiveMmaINS1_35MainloopSm100TmaUmmaWarpSpecializedILi11ELi2ELi2ENS5_IJNS4_1CILi2EEENSA_ILi4EEENSA_ILi1EEEEEEEENS5_IJNSA_ILi256EEESG_NSA_ILi64EEEEEENS_12float_e5m2_tENS5_IJlSD_lEEESJ_SK_NS4_8TiledMMAINS4_8MMA_AtomIJNS4_10MMA_TraitsINS4_25SM100_MMA_F8F6F4_2x1SM_SSEJSJ_SJ_fSG_SG_NS4_17integral_constantINS4_4UMMA5MajorELSR_0EEESS_NSP_INSQ_7ScaleInELST_0EEESU_EEEEEENS4_6LayoutINS5_IJSD_SD_SD_EEENS5_IJNSA_ILi0EEESZ_SZ_EEEEENS5_IJNS4_10UnderscoreES12_S12_EEEEENS4_28SM100_TMA_2SM_LOAD_MULTICASTENS4_14ComposedLayoutINS4_7SwizzleILi2ELi4ELi3EEENS4_18smem_ptr_flag_bitsILi8EEENSX_INS5_IJNSA_ILi8EEESH_EEENS5_IJSH_SD_EEEEEEEvNS4_8identityENS4_18SM100_TMA_2SM_LOADES1F_vS1G_EENS_8epilogue10collective18CollectiveEpilogueINS1J_23Sm100TmaWarpSpecializedILi4ELi2ELi64ELb0ELb0EEEJNS5_IJNSA_ILi128EEESG_SH_EEENS5_IJNSX_IS1O_SD_EENSX_ISH_SD_EEEEESJ_SK_SJ_SK_NS1J_6fusion15FusionCallbacksIS1N_NS1T_17LinearCombinationISJ_fSJ_fLNS_15FloatRoundStyleE2EEES1P_S1S_JEEENS4_5SM1004TMEM4LOAD26SM100_TMEM_LOAD_32dp32b64xENS4_13SM90_TMA_LOADES1F_NS4_39AutoVectorizingCopyWithAssumedAlignmentILi128EEENS4_14SM90_TMA_STOREES1F_S25_S25_EEEvvEEEEvNT_6ParamsE,"",@"SHT_CUDA_INFO"
	.sectionflags	@""
	.align	4


	//----- nvinfo : EIATTR_CUDA_API_VERSION
	.align		4
        /*0000*/ 	.byte	0x04, 0x37
        /*0002*/ 	.short	(.L_32 - .L_31)
.L_31:
        /*0004*/ 	.word	0x00000082


	//----- nvinfo : EIATTR_KPARAM_INFO
	.align		4
.L_32:
        /*0008*/ 	.byte	0x04, 0x17
        /*000a*/ 	.short	(.L_34 - .L_33)
.L_33:
        /*000c*/ 	.word	0x00000000
        /*0010*/ 	.short	0x0000
        /*0012*/ 	.short	0x0000
        /*0014*/ 	.byte	0x00, 0xf0, 0x01, 0x20


	//----- nvinfo : EIATTR_AT_ENTRY_FRAGMENTS
	.align		4
.L_34:
        /*0018*/ 	.byte	0x04, 0x4f
        /*001a*/ 	.short	(.L_36 - .L_35)


	//   ....[0]....
.L_35:
        /*001c*/ 	.word	0x00000007


	//----- nvinfo : EIATTR_RESERVED_SMEM_USED
	.align		4
.L_36:
        /*0020*/ 	.byte	0x01, 0x41
	.zero		2


	//----- nvinfo : EIATTR_SPARSE_MMA_MASK
	.align		4
        /*0024*/ 	.byte	0x03, 0x50
        /*0026*/ 	.short	0x0000


	//----- nvinfo : EIATTR_TCGEN05_2CTA_USED
	.align		4
        /*0028*/ 	.byte	0x01, 0x52
	.zero		2


	//----- nvinfo : EIATTR_MAXREG_COUNT
	.align		4
        /*002c*/ 	.byte	0x03, 0x1b
        /*002e*/ 	.short	0x00ff


	//----- nvinfo : EIATTR_NUM_BARRIERS
	.align		4
        /*0030*/ 	.byte	0x02, 0x4c
        /*0032*/ 	.byte	0x07
	.zero		1


	//----- nvinfo : EIATTR_EXTERNS
	.align		4
        /*0034*/ 	.byte	0x04, 0x0f
        /*0036*/ 	.short	(.L_38 - .L_37)


	//   ....[0]....
	.align		4
.L_37:
        /*0038*/ 	.word	index@(__assertfail)


	//----- nvinfo : EIATTR_MERCURY_ISA_VERSION
	.align		4
.L_38:
        /*003c*/ 	.byte	0x03, 0x5f
        /*003e*/ 	.short	0x0101


	//----- nvinfo : EIATTR_INT_WARP_WIDE_INSTR_OFFSETS
	.align		4
        /*0040*/ 	.byte	0x04, 0x31
        /*0042*/ 	.short	(.L_40 - .L_39)


	//   ....[0]....
.L_39:
        /*0044*/ 	.word	0x00000e30


	//   ....[1]....
        /*0048*/ 	.word	0x00000ed0


	//   ....[2]....
        /*004c*/ 	.word	0x000045d0


	//   ....[3]....
        /*0050*/ 	.word	0x000045f0


	//   ....[4]....
        /*0054*/ 	.word	0x00004620


	//   ....[5]....
        /*0058*/ 	.word	0x00005160


	//   ....[6]....
        /*005c*/ 	.word	0x000051d0


	//   ....[7]....
        /*0060*/ 	.word	0x000052b0


	//   ....[8]....
        /*0064*/ 	.word	0x00005330


	//   ....[9]....
        /*0068*/ 	.word	0x00005430


	//   ....[10]....
        /*006c*/ 	.word	0x000054b0


	//   ....[11]....
        /*0070*/ 	.word	0x000055a0


	//   ....[12]....
        /*0074*/ 	.word	0x00005650


	//----- nvinfo : EIATTR_COOP_GROUP_MASK_REGIDS
	.align		4
.L_40:
        /*0078*/ 	.byte	0x04, 0x29
        /*007a*/ 	.short	(.L_42 - .L_41)


	//   ....[0]....
.L_41:
        /*007c*/ 	.word	0xffffffff


	//   ....[1]....
        /*0080*/ 	.word	0xffffffff


	//   ....[2]....
        /*0084*/ 	.word	0xffffffff


	//   ....[3]....
        /*0088*/ 	.word	0xffffffff


	//   ....[4]....
        /*008c*/ 	.word	0xffffffff


	//   ....[5]....
        /*0090*/ 	.word	0xffffffff


	//   ....[6]....
        /*0094*/ 	.word	0xffffffff


	//   ....[7]....
        /*0098*/ 	.word	0xffffffff


	//   ....[8]....
        /*009c*/ 	.word	0xffffffff


	//   ....[9]....
        /*00a0*/ 	.word	0xffffffff


	//   ....[10]....
        /*00a4*/ 	.word	0xffffffff


	//   ....[11]....
        /*00a8*/ 	.word	0xffffffff


	//   ....[12]....
        /*00ac*/ 	.word	0xffffffff


	//   ....[13]....
        /*00b0*/ 	.word	0xffffffff


	//----- nvinfo : EIATTR_COOP_GROUP_INSTR_OFFSETS
	.align		4
.L_42:
        /*00b4*/ 	.byte	0x04, 0x28
        /*00b6*/ 	.short	(.L_44 - .L_43)


	//   ....[0]....
.L_43:
        /*00b8*/ 	.word	0x000000b0


	//   ....[1]....
        /*00bc*/ 	.word	0x00000510


	//   ....[2]....
        /*00c0*/ 	.word	0x000007e0


	//   ....[3]....
        /*00c4*/ 	.word	0x00000970


	//   ....[4]....
        /*00c8*/ 	.word	0x00000a60


	//   ....[5]....
        /*00cc*/ 	.word	0x00000bc0


	//   ....[6]....
        /*00d0*/ 	.word	0x00000d10


	//   ....[7]....
        /*00d4*/ 	.word	0x00000f50


	//   ....[8]....
        /*00d8*/ 	.word	0x00002310


	//   ....[9]....
        /*00dc*/ 	.word	0x000035b0


	//   ....[10]....
        /*00e0*/ 	.word	0x00003a80


	//   ....[11]....
        /*00e4*/ 	.word	0x00003ab0


	//   ....[12]....
        /*00e8*/ 	.word	0x000044d0


	//   ....[13]....
        /*00ec*/ 	.word	0x000046e0


	//----- nvinfo : EIATTR_VRC_CTA_INIT_COUNT
	.align		4
.L_44:
        /*00f0*/ 	.byte	0x02, 0x4a
        /*00f2*/ 	.byte	0x80
	.zero		1


	//----- nvinfo : EIATTR_SYSCALL_OFFSETS
	.align		4
        /*00f4*/ 	.byte	0x04, 0x46
        /*00f6*/ 	.short	(.L_46 - .L_45)


	//   ....[0]....
.L_45:
        /*00f8*/ 	.word	0x000062b0


	//   ....[1]....
        /*00fc*/ 	.word	0x000063f0


	//   ....[2]....
        /*0100*/ 	.word	0x00006c40


	//   ....[3]....
        /*0104*/ 	.word	0x00008260


	//   ....[4]....
        /*0108*/ 	.word	0x00009810


	//   ....[5]....
        /*010c*/ 	.word	0x0000ade0


	//----- nvinfo : EIATTR_MBARRIER_INSTR_OFFSETS
	.align		4
.L_46:
        /*0110*/ 	.byte	0x04, 0x39
        /*0112*/ 	.short	(.L_48 - .L_47)


	//   ....[0]....
.L_47:
        /*0114*/ 	.word	0x00000660
        /*0118*/ 	.word	0x000000ff
        /*011c*/ 	.word	0x00000000
        /*0120*/ 	.short	0x0100
        /*0122*/ 	.byte	0x04
	.zero		1


	//   ....[1]....
        /*0124*/ 	.word	0x00000670
        /*0128*/ 	.word	0x000000ff
        /*012c*/ 	.word	0x00000058
        /*0130*/ 	.short	0x0100
        /*0132*/ 	.byte	0x04
	.zero		1


	//   ....[2]....
        /*0134*/ 	.word	0x00000680
        /*0138*/ 	.word	0x000000ff
        /*013c*/ 	.word	0x00000008
        /*0140*/ 	.short	0x0100
        /*0142*/ 	.byte	0x04
	.zero		1


	//   ....[3]....
        /*0144*/ 	.word	0x00000690
        /*0148*/ 	.word	0x000000ff
        /*014c*/ 	.word	0x00000060
        /*0150*/ 	.short	0x0100
        /*0152*/ 	.byte	0x04
	.zero		1


	//   ....[4]....
        /*0154*/ 	.word	0x000006a0
        /*0158*/ 	.word	0x000000ff
        /*015c*/ 	.word	0x00000010
        /*0160*/ 	.short	0x0100
        /*0162*/ 	.byte	0x04
	.zero		1


	//   ....[5]....
        /*0164*/ 	.word	0x000006b0
        /*0168*/ 	.word	0x000000ff
        /*016c*/ 	.word	0x00000068
        /*0170*/ 	.short	0x0100
        /*0172*/ 	.byte	0x04
	.zero		1


	//   ....[6]....
        /*0174*/ 	.word	0x000006c0
        /*0178*/ 	.word	0x000000ff
        /*017c*/ 	.word	0x00000018
        /*0180*/ 	.short	0x0100
        /*0182*/ 	.byte	0x04
	.zero		1


	//   ....[7]....
        /*0184*/ 	.word	0x000006d0
        /*0188*/ 	.word	0x000000ff
        /*018c*/ 	.word	0x00000070
        /*0190*/ 	.short	0x0100
        /*0192*/ 	.byte	0x04
	.zero		1


	//   ....[8]....
        /*0194*/ 	.word	0x000006e0
        /*0198*/ 	.word	0x000000ff
        /*019c*/ 	.word	0x00000020
        /*01a0*/ 	.short	0x0100
        /*01a2*/ 	.byte	0x04
	.zero		1


	//   ....[9]....
        /*01a4*/ 	.word	0x000006f0
        /*01a8*/ 	.word	0x000000ff
        /*01ac*/ 	.word	0x00000078
        /*01b0*/ 	.short	0x0100
        /*01b2*/ 	.byte	0x04
	.zero		1


	//   ....[10]....
        /*01b4*/ 	.word	0x00000700
        /*01b8*/ 	.word	0x000000ff
        /*01bc*/ 	.word	0x00000028
        /*01c0*/ 	.short	0x0100
        /*01c2*/ 	.byte	0x04
	.zero		1


	//   ....[11]....
        /*01c4*/ 	.word	0x00000710
        /*01c8*/ 	.word	0x000000ff
        /*01cc*/ 	.word	0x00000080
        /*01d0*/ 	.short	0x0100
        /*01d2*/ 	.byte	0x04
	.zero		1


	//   ....[12]....
        /*01d4*/ 	.word	0x00000720
        /*01d8*/ 	.word	0x000000ff
        /*01dc*/ 	.word	0x00000030
        /*01e0*/ 	.short	0x0100
        /*01e2*/ 	.byte	0x04
	.zero		1


	//   ....[13]....
        /*01e4*/ 	.word	0x00000730
        /*01e8*/ 	.word	0x000000ff
        /*01ec*/ 	.word	0x00000088
        /*01f0*/ 	.short	0x0100
        /*01f2*/ 	.byte	0x04
	.zero		1


	//   ....[14]....
        /*01f4*/ 	.word	0x00000740
        /*01f8*/ 	.word	0x000000ff
        /*01fc*/ 	.word	0x00000038
        /*0200*/ 	.short	0x0100
        /*0202*/ 	.byte	0x04
	.zero		1


	//   ....[15]....
        /*0204*/ 	.word	0x00000750
        /*0208*/ 	.word	0x000000ff
        /*020c*/ 	.word	0x00000090
        /*0210*/ 	.short	0x0100
        /*0212*/ 	.byte	0x04
	.zero		1


	//   ....[16]....
        /*0214*/ 	.word	0x00000760
        /*0218*/ 	.word	0x000000ff
        /*021c*/ 	.word	0x00000040
        /*0220*/ 	.short	0x0100
        /*0222*/ 	.byte	0x04
	.zero		1


	//   ....[17]....
        /*0224*/ 	.word	0x00000770
        /*0228*/ 	.word	0x000000ff
        /*022c*/ 	.word	0x00000098
        /*0230*/ 	.short	0x0100
        /*0232*/ 	.byte	0x04
	.zero		1


	//   ....[18]....
        /*0234*/ 	.word	0x00000780
        /*0238*/ 	.word	0x000000ff
        /*023c*/ 	.word	0x00000048
        /*0240*/ 	.short	0x0100
        /*0242*/ 	.byte	0x04
	.zero		1


	//   ....[19]....
        /*0244*/ 	.word	0x00000790
        /*0248*/ 	.word	0x000000ff
        /*024c*/ 	.word	0x000000a0
        /*0250*/ 	.short	0x0100
        /*0252*/ 	.byte	0x04
	.zero		1


	//   ....[20]....
        /*0254*/ 	.word	0x000007a0
        /*0258*/ 	.word	0x000000ff
        /*025c*/ 	.word	0x00000050
        /*0260*/ 	.short	0x0100
        /*0262*/ 	.byte	0x04
	.zero		1


	//   ....[21]....
        /*0264*/ 	.word	0x000007b0
        /*0268*/ 	.word	0x000000ff
        /*026c*/ 	.word	0x000000a8
        /*0270*/ 	.short	0x0100
        /*0272*/ 	.byte	0x04
	.zero		1


	//   ....[22]....
        /*0274*/ 	.word	0x000008e0
        /*0278*/ 	.word	0x000000ff
        /*027c*/ 	.word	0x000000b0
        /*0280*/ 	.short	0x0100
        /*0282*/ 	.byte	0x04
	.zero		1


	//   ....[23]....
        /*0284*/ 	.word	0x000008f0
        /*0288*/ 	.word	0x000000ff
        /*028c*/ 	.word	0x000000d0
        /*0290*/ 	.short	0x0100
        /*0292*/ 	.byte	0x04
	.zero		1


	//   ....[24]....
        /*0294*/ 	.word	0x00000900
        /*0298*/ 	.word	0x000000ff
        /*029c*/ 	.word	0x000000b8
        /*02a0*/ 	.short	0x0100
        /*02a2*/ 	.byte	0x04
	.zero		1


	//   ....[25]....
        /*02a4*/ 	.word	0x00000910
        /*02a8*/ 	.word	0x000000ff
        /*02ac*/ 	.word	0x000000d8
        /*02b0*/ 	.short	0x0100
        /*02b2*/ 	.byte	0x04
	.zero		1


	//   ....[26]....
        /*02b4*/ 	.word	0x00000920
        /*02b8*/ 	.word	0x000000ff
        /*02bc*/ 	.word	0x000000c0
        /*02c0*/ 	.short	0x0100
        /*02c2*/ 	.byte	0x04
	.zero		1


	//   ....[27]....
        /*02c4*/ 	.word	0x00000930
        /*02c8*/ 	.word	0x000000ff
        /*02cc*/ 	.word	0x000000e0
        /*02d0*/ 	.short	0x0100
        /*02d2*/ 	.byte	0x04
	.zero		1


	//   ....[28]....
        /*02d4*/ 	.word	0x00000940
        /*02d8*/ 	.word	0x000000ff
        /*02dc*/ 	.word	0x000000c8
        /*02e0*/ 	.short	0x0100
        /*02e2*/ 	.byte	0x04
	.zero		1


	//   ....[29]....
        /*02e4*/ 	.word	0x00000950
        /*02e8*/ 	.word	0x000000ff
        /*02ec*/ 	.word	0x000000e8
        /*02f0*/ 	.short	0x0100
        /*02f2*/ 	.byte	0x04
	.zero		1


	//   ....[30]....
        /*02f4*/ 	.word	0x00000a30
        /*02f8*/ 	.word	0x000000ff
        /*02fc*/ 	.word	0x000000f0
        /*0300*/ 	.short	0x0100
        /*0302*/ 	.byte	0x06
	.zero		1


	//   ....[31]....
        /*0304*/ 	.word	0x00000a40
        /*0308*/ 	.word	0x000000ff
        /*030c*/ 	.word	0x000000f8
        /*0310*/ 	.short	0x0100
        /*0312*/ 	.byte	0x06
	.zero		1


	//   ....[32]....
        /*0314*/ 	.word	0x00000b70
        /*0318*/ 	.word	0x000000ff
        /*031c*/ 	.word	0x00000100
        /*0320*/ 	.short	0x0100
        /*0322*/ 	.byte	0x06
	.zero		1


	//   ....[33]....
        /*0324*/ 	.word	0x00000b80
        /*0328*/ 	.word	0x000000ff
        /*032c*/ 	.word	0x00000110
        /*0330*/ 	.short	0x0100
        /*0332*/ 	.byte	0x06
	.zero		1


	//   ....[34]....
        /*0334*/ 	.word	0x00000b90
        /*0338*/ 	.word	0x000000ff
        /*033c*/ 	.word	0x00000108
        /*0340*/ 	.short	0x0100
        /*0342*/ 	.byte	0x06
	.zero		1


	//   ....[35]....
        /*0344*/ 	.word	0x00000ba0
        /*0348*/ 	.word	0x000000ff
        /*034c*/ 	.word	0x00000118
        /*0350*/ 	.short	0x0100
        /*0352*/ 	.byte	0x06
	.zero		1


	//   ....[36]....
        /*0354*/ 	.word	0x00000cc0
        /*0358*/ 	.word	0x000000ff
        /*035c*/ 	.word	0x00000120
        /*0360*/ 	.short	0x0100
        /*0362*/ 	.byte	0x04
	.zero		1


	//   ....[37]....
        /*0364*/ 	.word	0x00000cd0
        /*0368*/ 	.word	0x000000ff
        /*036c*/ 	.word	0x00000130
        /*0370*/ 	.short	0x0100
        /*0372*/ 	.byte	0x04
	.zero		1


	//   ....[38]....
        /*0374*/ 	.word	0x00000ce0
        /*0378*/ 	.word	0x000000ff
        /*037c*/ 	.word	0x00000128
        /*0380*/ 	.short	0x0100
        /*0382*/ 	.byte	0x04
	.zero		1


	//   ....[39]....
        /*0384*/ 	.word	0x00000cf0
        /*0388*/ 	.word	0x000000ff
        /*038c*/ 	.word	0x00000138
        /*0390*/ 	.short	0x0100
        /*0392*/ 	.byte	0x04
	.zero		1


	//   ....[40]....
        /*0394*/ 	.word	0x00000de0
        /*0398*/ 	.word	0x000000ff
        /*039c*/ 	.word	0x00000140
        /*03a0*/ 	.short	0x0100
        /*03a2*/ 	.byte	0x04
	.zero		1


	//   ....[41]....
        /*03a4*/ 	.word	0x00000df0
        /*03a8*/ 	.word	0x000000ff
        /*03ac*/ 	.word	0x00000150
        /*03b0*/ 	.short	0x0100
        /*03b2*/ 	.byte	0x04
	.zero		1


	//   ....[42]....
        /*03b4*/ 	.word	0x00000e00
        /*03b8*/ 	.word	0x000000ff
        /*03bc*/ 	.word	0x00000148
        /*03c0*/ 	.short	0x0100
        /*03c2*/ 	.byte	0x04
	.zero		1


	//   ....[43]....
        /*03c4*/ 	.word	0x00000e10
        /*03c8*/ 	.word	0x000000ff
        /*03cc*/ 	.word	0x00000158
        /*03d0*/ 	.short	0x0100
        /*03d2*/ 	.byte	0x04
	.zero		1


	//   ....[44]....
        /*03d4*/ 	.word	0x00000f10
        /*03d8*/ 	.word	0x000000ff
        /*03dc*/ 	.word	0x00000160
        /*03e0*/ 	.short	0x0100
        /*03e2*/ 	.byte	0x06
	.zero		1


	//   ....[45]....
        /*03e4*/ 	.word	0x00001b30
        /*03e8*/ 	.word	0x00000003
        /*03ec*/ 	.word	0x00000150
        /*03f0*/ 	.short	0x010a
        /*03f2*/ 	.byte	0xff
	.zero		1


	//   ....[46]....
        /*03f4*/ 	.word	0x00001b60
        /*03f8*/ 	.word	0x00000003
        /*03fc*/ 	.word	0x00000140
        /*0400*/ 	.short	0x0101
        /*0402*/ 	.byte	0xff
	.zero		1


	//   ....[47]....
        /*0404*/ 	.word	0x00001c20
        /*0408*/ 	.word	0x000000ff
        /*040c*/ 	.word	0x00000058
        /*0410*/ 	.short	0x010a
        /*0412*/ 	.byte	0x04
	.zero		1


	//   ....[48]....
        /*0414*/ 	.word	0x00001cf0
        /*0418*/ 	.word	0x000000ff
        /*041c*/ 	.word	0x00000058
        /*0420*/ 	.short	0x010a
        /*0422*/ 	.byte	0x21
	.zero		1


	//   ....[49]....
        /*0424*/ 	.word	0x00001ea0
        /*0428*/ 	.word	0x000000ff
        /*042c*/ 	.word	0x00000058
        /*0430*/ 	.short	0x010a
        /*0432*/ 	.byte	0x05
	.zero		1


	//   ....[50]....
        /*0434*/ 	.word	0x00001fb0
        /*0438*/ 	.word	0x000000ff
        /*043c*/ 	.word	0x000000f8
        /*0440*/ 	.short	0x0101
        /*0442*/ 	.byte	0x06
	.zero		1


	//   ....[51]....
        /*0444*/ 	.word	0x00001fd0
        /*0448*/ 	.word	0x000000ff
        /*044c*/ 	.word	0x00000058
        /*0450*/ 	.short	0x010a
        /*0452*/ 	.byte	0x04
	.zero		1


	//   ....[52]....
        /*0454*/ 	.word	0x00002050
        /*0458*/ 	.word	0x000000ff
        /*045c*/ 	.word	0x00000058
        /*0460*/ 	.short	0x010a
        /*0462*/ 	.byte	0x11
	.zero		1


	//   ....[53]....
        /*0464*/ 	.word	0x000021e0
        /*0468*/ 	.word	0x000000ff
        /*046c*/ 	.word	0x00000058
        /*0470*/ 	.short	0x010a
        /*0472*/ 	.byte	0x05
	.zero		1


	//   ....[54]....
        /*0474*/ 	.word	0x00002340
        /*0478*/ 	.word	0x00000003
        /*047c*/ 	.word	0x00000100
        /*0480*/ 	.short	0x010a
        /*0482*/ 	.byte	0xff
	.zero		1


	//   ....[55]....
        /*0484*/ 	.word	0x00002490
        /*0488*/ 	.word	0x00000000
        /*048c*/ 	.word	0x00000000
        /*0490*/ 	.short	0x0101
        /*0492*/ 	.byte	0xff
	.zero		1


	//   ....[56]....
        /*0494*/ 	.word	0x00002a40
        /*0498*/ 	.word	0x000000ff
        /*049c*/ 	.word	0x00000000
        /*04a0*/ 	.short	0x010a
        /*04a2*/ 	.byte	0x04
	.zero		1


	//   ....[57]....
        /*04a4*/ 	.word	0x00002ad0
        /*04a8*/ 	.word	0x000000ff
        /*04ac*/ 	.word	0x00000000
        /*04b0*/ 	.short	0x010a
        /*04b2*/ 	.byte	0x05
	.zero		1


	//   ....[58]....
        /*04b4*/ 	.word	0x00002b60
        /*04b8*/ 	.word	0x000000ff
        /*04bc*/ 	.word	0x00000000
        /*04c0*/ 	.short	0x010a
        /*04c2*/ 	.byte	0x05
	.zero		1


	//   ....[59]....
        /*04c4*/ 	.word	0x00002bf0
        /*04c8*/ 	.word	0x000000ff
        /*04cc*/ 	.word	0x00000000
        /*04d0*/ 	.short	0x010a
        /*04d2*/ 	.byte	0x05
	.zero		1


	//   ....[60]....
        /*04d4*/ 	.word	0x00002c80
        /*04d8*/ 	.word	0x000000ff
        /*04dc*/ 	.word	0x00000000
        /*04e0*/ 	.short	0x010a
        /*04e2*/ 	.byte	0x05
	.zero		1


	//   ....[61]....
        /*04e4*/ 	.word	0x00002d10
        /*04e8*/ 	.word	0x000000ff
        /*04ec*/ 	.word	0x00000000
        /*04f0*/ 	.short	0x010a
        /*04f2*/ 	.byte	0x05
	.zero		1


	//   ....[62]....
        /*04f4*/ 	.word	0x00002da0
        /*04f8*/ 	.word	0x000000ff
        /*04fc*/ 	.word	0x00000000
        /*0500*/ 	.short	0x010a
        /*0502*/ 	.byte	0x05
	.zero		1


	//   ....[63]....
        /*0504*/ 	.word	0x00002e30
        /*0508*/ 	.word	0x000000ff
        /*050c*/ 	.word	0x00000000
        /*0510*/ 	.short	0x010a
        /*0512*/ 	.byte	0x05
	.zero		1


	//   ....[64]....
        /*0514*/ 	.word	0x00002ec0
        /*0518*/ 	.word	0x000000ff
        /*051c*/ 	.word	0x00000000
        /*0520*/ 	.short	0x010a
        /*0522*/ 	.byte	0x05
	.zero		1


	//   ....[65]....
        /*0524*/ 	.word	0x00002f50
        /*0528*/ 	.word	0x000000ff
        /*052c*/ 	.word	0x00000000
        /*0530*/ 	.short	0x010a
        /*0532*/ 	.byte	0x05
	.zero		1


	//   ....[66]....
        /*0534*/ 	.word	0x00002ff0
        /*0538*/ 	.word	0x00000000
        /*053c*/ 	.word	0x00000000
        /*0540*/ 	.short	0x010a
        /*0542*/ 	.byte	0xff
	.zero		1


	//   ....[67]....
        /*0544*/ 	.word	0x00003110
        /*0548*/ 	.word	0x00000002
        /*054c*/ 	.word	0x00000140
        /*0550*/ 	.short	0x010a
        /*0552*/ 	.byte	0xff
	.zero		1


	//   ....[68]....
        /*0554*/ 	.word	0x00003170
        /*0558*/ 	.word	0x00000004
        /*055c*/ 	.word	0x00000000
        /*0560*/ 	.short	0x0101
        /*0562*/ 	.byte	0xff
	.zero		1


	//   ....[69]....
        /*0564*/ 	.word	0x00003190
        /*0568*/ 	.word	0x000000ff
        /*056c*/ 	.word	0x00000110
        /*0570*/ 	.short	0x010a
        /*0572*/ 	.byte	0x04
	.zero		1


	//   ....[70]....
        /*0574*/ 	.word	0x000032b0
        /*0578*/ 	.word	0x00000002
        /*057c*/ 	.word	0x00000100
        /*0580*/ 	.short	0x010a
        /*0582*/ 	.byte	0xff
	.zero		1


	//   ....[71]....
        /*0584*/ 	.word	0x000033c0
        /*0588*/ 	.word	0x00000002
        /*058c*/ 	.word	0x00000000
        /*0590*/ 	.short	0x0101
        /*0592*/ 	.byte	0xff
	.zero		1


	//   ....[72]....
        /*0594*/ 	.word	0x00003450
        /*0598*/ 	.word	0x000000ff
        /*059c*/ 	.word	0x00000110
        /*05a0*/ 	.short	0x0106
        /*05a2*/ 	.byte	0x04
	.zero		1


	//   ....[73]....
        /*05a4*/ 	.word	0x00003470
        /*05a8*/ 	.word	0x000000ff
        /*05ac*/ 	.word	0x00000110
        /*05b0*/ 	.short	0x010a
        /*05b2*/ 	.byte	0x04
	.zero		1


	//   ....[74]....
        /*05b4*/ 	.word	0x00003500
        /*05b8*/ 	.word	0x000000ff
        /*05bc*/ 	.word	0x00000110
        /*05c0*/ 	.short	0x0106
        /*05c2*/ 	.byte	0x07
	.zero		1


	//   ....[75]....
        /*05c4*/ 	.word	0x00003540
        /*05c8*/ 	.word	0x00000000
        /*05cc*/ 	.word	0x00000110
        /*05d0*/ 	.short	0x010a
        /*05d2*/ 	.byte	0xff
	.zero		1


	//   ....[76]....
        /*05d4*/ 	.word	0x00003780
        /*05d8*/ 	.word	0x000000ff
        /*05dc*/ 	.word	0x00000008
        /*05e0*/ 	.short	0x010a
        /*05e2*/ 	.byte	0x05
	.zero		1


	//   ....[77]....
        /*05e4*/ 	.word	0x000037a0
        /*05e8*/ 	.word	0x000000ff
        /*05ec*/ 	.word	0x00000008
        /*05f0*/ 	.short	0x010a
        /*05f2*/ 	.byte	0x05
	.zero		1


	//   ....[78]....
        /*05f4*/ 	.word	0x00003930
        /*05f8*/ 	.word	0x000000ff
        /*05fc*/ 	.word	0x00000008
        /*0600*/ 	.short	0x010a
        /*0602*/ 	.byte	0x05
	.zero		1


	//   ....[79]....
        /*0604*/ 	.word	0x00003950
        /*0608*/ 	.word	0x000000ff
        /*060c*/ 	.word	0x00000008
        /*0610*/ 	.short	0x010a
        /*0612*/ 	.byte	0x05
	.zero		1


	//   ....[80]....
        /*0614*/ 	.word	0x00003a10
        /*0618*/ 	.word	0x000000ff
        /*061c*/ 	.word	0x00000000
        /*0620*/ 	.short	0x0101
        /*0622*/ 	.byte	0x04
	.zero		1


	//   ....[81]....
        /*0624*/ 	.word	0x00003d10
        /*0628*/ 	.word	0x00000000
        /*062c*/ 	.word	0x00000100
        /*0630*/ 	.short	0x010a
        /*0632*/ 	.byte	0xff
	.zero		1


	//   ....[82]....
        /*0634*/ 	.word	0x00003dd0
        /*0638*/ 	.word	0x00000000
        /*063c*/ 	.word	0x00000000
        /*0640*/ 	.short	0x0101
        /*0642*/ 	.byte	0xff
	.zero		1


	//   ....[83]....
        /*0644*/ 	.word	0x00003e90
        /*0648*/ 	.word	0x000000ff
        /*064c*/ 	.word	0x00000000
        /*0650*/ 	.short	0x010a
        /*0652*/ 	.byte	0x04
	.zero		1


	//   ....[84]....
        /*0654*/ 	.word	0x00003ea0
        /*0658*/ 	.word	0x000000ff
        /*065c*/ 	.word	0x00000130
        /*0660*/ 	.short	0x010a
        /*0662*/ 	.byte	0x17
	.zero		1


	//   ....[85]....
        /*0664*/ 	.word	0x00003f50
        /*0668*/ 	.word	0x000000ff
        /*066c*/ 	.word	0x00000000
        /*0670*/ 	.short	0x010a
        /*0672*/ 	.byte	0x05
	.zero		1


	//   ....[86]....
        /*0674*/ 	.word	0x00004090
        /*0678*/ 	.word	0x000000ff
        /*067c*/ 	.word	0x00000000
        /*0680*/ 	.short	0x010a
        /*0682*/ 	.byte	0x04
	.zero		1


	//   ....[87]....
        /*0684*/ 	.word	0x000042e0
        /*0688*/ 	.word	0x000000ff
        /*068c*/ 	.word	0x00000000
        /*0690*/ 	.short	0x010a
        /*0692*/ 	.byte	0x04
	.zero		1


	//   ....[88]....
        /*0694*/ 	.word	0x00004380
        /*0698*/ 	.word	0x00000000
        /*069c*/ 	.word	0x00000000
        /*06a0*/ 	.short	0x010a
        /*06a2*/ 	.byte	0xff
	.zero		1


	//   ....[89]....
        /*06a4*/ 	.word	0x000043c0
        /*06a8*/ 	.word	0x00000000
        /*06ac*/ 	.word	0x00000000
        /*06b0*/ 	.short	0x010a
        /*06b2*/ 	.byte	0xff
	.zero		1


	//   ....[90]....
        /*06b4*/ 	.word	0x00004430
        /*06b8*/ 	.word	0x000000ff
        /*06bc*/ 	.word	0x00000000
        /*06c0*/ 	.short	0x0101
        /*06c2*/ 	.byte	0x04
	.zero		1


	//   ....[91]....
        /*06c4*/ 	.word	0x00004470
        /*06c8*/ 	.word	0x000000ff
        /*06cc*/ 	.word	0x00000160
        /*06d0*/ 	.short	0x010a
        /*06d2*/ 	.byte	0x11
	.zero		1


	//   ....[92]....
        /*06d4*/ 	.word	0x000044c0
        /*06d8*/ 	.word	0x000000ff
        /*06dc*/ 	.word	0x00000000
        /*06e0*/ 	.short	0x0101
        /*06e2*/ 	.byte	0x04
	.zero		1


	//   ....[93]....
        /*06e4*/ 	.word	0x00004960
        /*06e8*/ 	.word	0x0000000c
        /*06ec*/ 	.word	0x00000100
        /*06f0*/ 	.short	0x010a
        /*06f2*/ 	.byte	0xff
	.zero		1


	//   ....[94]....
        /*06f4*/ 	.word	0x00004ad0
        /*06f8*/ 	.word	0x00000000
        /*06fc*/ 	.word	0x00000000
        /*0700*/ 	.short	0x0101
        /*0702*/ 	.byte	0xff
	.zero		1


	//   ....[95]....
        /*0704*/ 	.word	0x00004f60
        /*0708*/ 	.word	0x000000ff
        /*070c*/ 	.word	0x000000f8
        /*0710*/ 	.short	0x010a
        /*0712*/ 	.byte	0x15
	.zero		1


	//   ....[96]....
        /*0714*/ 	.word	0x000050e0
        /*0718*/ 	.word	0x000000ff
        /*071c*/ 	.word	0x000000d0
        /*0720*/ 	.short	0x010a
        /*0722*/ 	.byte	0x15
	.zero		1


	//   ....[97]....
        /*0724*/ 	.word	0x00005260
        /*0728*/ 	.word	0x000000ff
        /*072c*/ 	.word	0x000000b0
        /*0730*/ 	.short	0x010b
        /*0732*/ 	.byte	0x15
	.zero		1


	//   ....[98]....
        /*0734*/ 	.word	0x00005270
        /*0738*/ 	.word	0x000000ff
        /*073c*/ 	.word	0x00000000
        /*0740*/ 	.short	0x0101
        /*0742*/ 	.byte	0x06
	.zero		1


	//   ....[99]....
        /*0744*/ 	.word	0x00005280
        /*0748*/ 	.word	0x000000ff
        /*074c*/ 	.word	0x000000d8
        /*0750*/ 	.short	0x010a
        /*0752*/ 	.byte	0x15
	.zero		1


	//   ....[100]....
        /*0754*/ 	.word	0x000053e0
        /*0758*/ 	.word	0x000000ff
        /*075c*/ 	.word	0x000000b8
        /*0760*/ 	.short	0x010b
        /*0762*/ 	.byte	0x15
	.zero		1


	//   ....[101]....
        /*0764*/ 	.word	0x000053f0
        /*0768*/ 	.word	0x000000ff
        /*076c*/ 	.word	0x00000000
        /*0770*/ 	.short	0x0101
        /*0772*/ 	.byte	0x06
	.zero		1


	//   ....[102]....
        /*0774*/ 	.word	0x00005400
        /*0778*/ 	.word	0x000000ff
        /*077c*/ 	.word	0x000000e0
        /*0780*/ 	.short	0x010a
        /*0782*/ 	.byte	0x15
	.zero		1


	//   ....[103]....
        /*0784*/ 	.word	0x00005550
        /*0788*/ 	.word	0x000000ff
        /*078c*/ 	.word	0x000000c0
        /*0790*/ 	.short	0x010b
        /*0792*/ 	.byte	0x15
	.zero		1


	//   ....[104]....
        /*0794*/ 	.word	0x00005560
        /*0798*/ 	.word	0x000000ff
        /*079c*/ 	.word	0x00000000
        /*07a0*/ 	.short	0x0101
        /*07a2*/ 	.byte	0x06
	.zero		1


	//   ....[105]....
        /*07a4*/ 	.word	0x00005570
        /*07a8*/ 	.word	0x000000ff
        /*07ac*/ 	.word	0x000000e8
        /*07b0*/ 	.short	0x010a
        /*07b2*/ 	.byte	0x15
	.zero		1


	//   ....[106]....
        /*07b4*/ 	.word	0x00005760
        /*07b8*/ 	.word	0x000000ff
        /*07bc*/ 	.word	0x000000c8
        /*07c0*/ 	.short	0x010b
        /*07c2*/ 	.byte	0x15
	.zero		1


	//   ....[107]....
        /*07c4*/ 	.word	0x00005770
        /*07c8*/ 	.word	0x000000ff
        /*07cc*/ 	.word	0x00000000
        /*07d0*/ 	.short	0x0101
        /*07d2*/ 	.byte	0x25
	.zero		1


	//   ....[108]....
        /*07d4*/ 	.word	0x000057a0
        /*07d8*/ 	.word	0x000000ff
        /*07dc*/ 	.word	0x000000d0
        /*07e0*/ 	.short	0x010a
        /*07e2*/ 	.byte	0x15
	.zero		1


	//   ....[109]....
        /*07e4*/ 	.word	0x000057c0
        /*07e8*/ 	.word	0x000000ff
        /*07ec*/ 	.word	0x000000d8
        /*07f0*/ 	.short	0x010a
        /*07f2*/ 	.byte	0x15
	.zero		1


	//   ....[110]....
        /*07f4*/ 	.word	0x000057e0
        /*07f8*/ 	.word	0x000000ff
        /*07fc*/ 	.word	0x000000e0
        /*0800*/ 	.short	0x010a
        /*0802*/ 	.byte	0x15
	.zero		1


	//   ....[111]....
        /*0804*/ 	.word	0x00005820
        /*0808*/ 	.word	0x00000000
        /*080c*/ 	.word	0x000000e8
        /*0810*/ 	.short	0x010a
        /*0812*/ 	.byte	0xff
	.zero		1


	//   ....[112]....
        /*0814*/ 	.word	0x00005b50
        /*0818*/ 	.word	0x00000003
        /*081c*/ 	.word	0x00000100
        /*0820*/ 	.short	0x010a
        /*0822*/ 	.byte	0xff
	.zero		1


	//   ....[113]....
        /*0824*/ 	.word	0x00005cd0
        /*0828*/ 	.word	0x00000000
        /*082c*/ 	.word	0x00000000
        /*0830*/ 	.short	0x0101
        /*0832*/ 	.byte	0xff
	.zero		1


	//   ....[114]....
        /*0834*/ 	.word	0x00006800
        /*0838*/ 	.word	0x00000003
        /*083c*/ 	.word	0x000000b0
        /*0840*/ 	.short	0x010a
        /*0842*/ 	.byte	0xff
	.zero		1


	//   ....[115]....
        /*0844*/ 	.word	0x00006820
        /*0848*/ 	.word	0x000000a5
        /*084c*/ 	.word	0x00000120
        /*0850*/ 	.short	0x010a
        /*0852*/ 	.byte	0xff
	.zero		1


	//   ....[116]....
        /*0854*/ 	.word	0x00006950
        /*0858*/ 	.word	0x00000003
        /*085c*/ 	.word	0x000000b0
        /*0860*/ 	.short	0x010a
        /*0862*/ 	.byte	0xff
	.zero		1


	//   ....[117]....
        /*0864*/ 	.word	0x00006a90
        /*0868*/ 	.word	0x00000000
        /*086c*/ 	.word	0x00000000
        /*0870*/ 	.short	0x0101
        /*0872*/ 	.byte	0xff
	.zero		1


	//   ....[118]....
        /*0874*/ 	.word	0x00006b10
        /*0878*/ 	.word	0x000000a5
        /*087c*/ 	.word	0x00000120
        /*0880*/ 	.short	0x010a
        /*0882*/ 	.byte	0xff
	.zero		1


	//   ....[119]....
        /*0884*/ 	.word	0x00007ec0
        /*0888*/ 	.word	0x000000bf
        /*088c*/ 	.word	0x000000b0
        /*0890*/ 	.short	0x010a
        /*0892*/ 	.byte	0xff
	.zero		1


	//   ....[120]....
        /*0894*/ 	.word	0x00007f90
        /*0898*/ 	.word	0x000000bf
        /*089c*/ 	.word	0x000000b0
        /*08a0*/ 	.short	0x010a
        /*08a2*/ 	.byte	0xff
	.zero		1


	//   ....[121]....
        /*08a4*/ 	.word	0x000080d0
        /*08a8*/ 	.word	0x00000000
        /*08ac*/ 	.word	0x00000000
        /*08b0*/ 	.short	0x0101
        /*08b2*/ 	.byte	0xff
	.zero		1


	//   ....[122]....
        /*08b4*/ 	.word	0x00009470
        /*08b8*/ 	.word	0x00000000
        /*08bc*/ 	.word	0x000000b0
        /*08c0*/ 	.short	0x010a
        /*08c2*/ 	.byte	0xff
	.zero		1


	//   ....[123]....
        /*08c4*/ 	.word	0x00009540
        /*08c8*/ 	.word	0x00000000
        /*08cc*/ 	.word	0x000000b0
        /*08d0*/ 	.short	0x010a
        /*08d2*/ 	.byte	0xff
	.zero		1


	//   ....[124]....
        /*08d4*/ 	.word	0x00009680
        /*08d8*/ 	.word	0x00000000
        /*08dc*/ 	.word	0x00000000
        /*08e0*/ 	.short	0x0101
        /*08e2*/ 	.byte	0xff
	.zero		1


	//   ....[125]....
        /*08e4*/ 	.word	0x0000aa50
        /*08e8*/ 	.word	0x00000000
        /*08ec*/ 	.word	0x000000b0
        /*08f0*/ 	.short	0x010a
        /*08f2*/ 	.byte	0xff
	.zero		1


	//   ....[126]....
        /*08f4*/ 	.word	0x0000ab20
        /*08f8*/ 	.word	0x00000000
        /*08fc*/ 	.word	0x000000b0
        /*0900*/ 	.short	0x010a
        /*0902*/ 	.byte	0xff
	.zero		1


	//   ....[127]....
        /*0904*/ 	.word	0x0000ac60
        /*0908*/ 	.word	0x00000000
        /*090c*/ 	.word	0x00000000
        /*0910*/ 	.short	0x0101
        /*0912*/ 	.byte	0xff
	.zero		1


	//   ....[128]....
        /*0914*/ 	.word	0x0000b090
        /*0918*/ 	.word	0x000000a5
        /*091c*/ 	.word	0x00000000
        /*0920*/ 	.short	0x0101
        /*0922*/ 	.byte	0xff
	.zero		1


	//   ....[129]....
        /*0924*/ 	.word	0x0000c0f0
        /*0928*/ 	.word	0x00000003
        /*092c*/ 	.word	0x00000150
        /*0930*/ 	.short	0x010a
        /*0932*/ 	.byte	0xff
	.zero		1


	//   ....[130]....
        /*0934*/ 	.word	0x0000c150
        /*0938*/ 	.word	0x00000000
        /*093c*/ 	.word	0x00000058
        /*0940*/ 	.short	0x010a
        /*0942*/ 	.byte	0xff
	.zero		1


	//   ....[131]....
        /*0944*/ 	.word	0x0000c1b0
        /*0948*/ 	.word	0x00000000
        /*094c*/ 	.word	0x00000058
        /*0950*/ 	.short	0x010a
        /*0952*/ 	.byte	0xff
	.zero		1


	//   ....[132]....
        /*0954*/ 	.word	0x0000c200
        /*0958*/ 	.word	0x00000003
        /*095c*/ 	.word	0x00000100
        /*0960*/ 	.short	0x010a
        /*0962*/ 	.byte	0xff
	.zero		1


	//   ....[133]....
        /*0964*/ 	.word	0x0000c260
        /*0968*/ 	.word	0x00000000
        /*096c*/ 	.word	0x00000000
        /*0970*/ 	.short	0x010a
        /*0972*/ 	.byte	0xff
	.zero		1


	//   ....[134]....
        /*0974*/ 	.word	0x0000c2c0
        /*0978*/ 	.word	0x00000000
        /*097c*/ 	.word	0x00000000
        /*0980*/ 	.short	0x010a
        /*0982*/ 	.byte	0xff
	.zero		1


	//   ....[135]....
        /*0984*/ 	.word	0x0000c320
        /*0988*/ 	.word	0x00000000
        /*098c*/ 	.word	0x00000000
        /*0990*/ 	.short	0x010a
        /*0992*/ 	.byte	0xff
	.zero		1


	//   ....[136]....
        /*0994*/ 	.word	0x0000c380
        /*0998*/ 	.word	0x00000000
        /*099c*/ 	.word	0x00000000
        /*09a0*/ 	.short	0x010a
        /*09a2*/ 	.byte	0xff
	.zero		1


	//   ....[137]....
        /*09a4*/ 	.word	0x0000c3e0
        /*09a8*/ 	.word	0x00000000
        /*09ac*/ 	.word	0x00000000
        /*09b0*/ 	.short	0x010a
        /*09b2*/ 	.byte	0xff
	.zero		1


	//   ....[138]....
        /*09b4*/ 	.word	0x0000c440
        /*09b8*/ 	.word	0x00000000
        /*09bc*/ 	.word	0x00000000
        /*09c0*/ 	.short	0x010a
        /*09c2*/ 	.byte	0xff
	.zero		1


	//   ....[139]....
        /*09c4*/ 	.word	0x0000c4a0
        /*09c8*/ 	.word	0x00000000
        /*09cc*/ 	.word	0x00000000
        /*09d0*/ 	.short	0x010a
        /*09d2*/ 	.byte	0xff
	.zero		1


	//   ....[140]....
        /*09d4*/ 	.word	0x0000c500
        /*09d8*/ 	.word	0x00000000
        /*09dc*/ 	.word	0x00000000
        /*09e0*/ 	.short	0x010a
        /*09e2*/ 	.byte	0xff
	.zero		1


	//   ....[141]....
        /*09e4*/ 	.word	0x0000c560
        /*09e8*/ 	.word	0x00000000
        /*09ec*/ 	.word	0x00000000
        /*09f0*/ 	.short	0x010a
        /*09f2*/ 	.byte	0xff
	.zero		1


	//   ....[142]....
        /*09f4*/ 	.word	0x0000c5c0
        /*09f8*/ 	.word	0x00000000
        /*09fc*/ 	.word	0x00000000
        /*0a00*/ 	.short	0x010a
        /*0a02*/ 	.byte	0xff
	.zero		1


	//   ....[143]....
        /*0a04*/ 	.word	0x0000c610
        /*0a08*/ 	.word	0x00000002
        /*0a0c*/ 	.word	0x00000140
        /*0a10*/ 	.short	0x010a
        /*0a12*/ 	.byte	0xff
	.zero		1


	//   ....[144]....
        /*0a14*/ 	.word	0x0000c670
        /*0a18*/ 	.word	0x00000002
        /*0a1c*/ 	.word	0x00000110
        /*0a20*/ 	.short	0x010a
        /*0a22*/ 	.byte	0xff
	.zero		1


	//   ....[145]....
        /*0a24*/ 	.word	0x0000c6c0
        /*0a28*/ 	.word	0x00000002
        /*0a2c*/ 	.word	0x00000100
        /*0a30*/ 	.short	0x010a
        /*0a32*/ 	.byte	0xff
	.zero		1


	//   ....[146]....
        /*0a34*/ 	.word	0x0000c720
        /*0a38*/ 	.word	0x00000000
        /*0a3c*/ 	.word	0x00000110
        /*0a40*/ 	.short	0x010a
        /*0a42*/ 	.byte	0xff
	.zero		1


	//   ....[147]....
        /*0a44*/ 	.word	0x0000c780
        /*0a48*/ 	.word	0x00000000
        /*0a4c*/ 	.word	0x00000008
        /*0a50*/ 	.short	0x010a
        /*0a52*/ 	.byte	0xff
	.zero		1


	//   ....[148]....
        /*0a54*/ 	.word	0x0000c870
        /*0a58*/ 	.word	0x00000000
        /*0a5c*/ 	.word	0x00000008
        /*0a60*/ 	.short	0x010a
        /*0a62*/ 	.byte	0xff
	.zero		1


	//   ....[149]....
        /*0a64*/ 	.word	0x0000c8c0
        /*0a68*/ 	.word	0x00000000
        /*0a6c*/ 	.word	0x00000100
        /*0a70*/ 	.short	0x010a
        /*0a72*/ 	.byte	0xff
	.zero		1


	//   ....[150]....
        /*0a74*/ 	.word	0x0000c920
        /*0a78*/ 	.word	0x00000000
        /*0a7c*/ 	.word	0x00000130
        /*0a80*/ 	.short	0x010a
        /*0a82*/ 	.byte	0xff
	.zero		1


	//   ....[151]....
        /*0a84*/ 	.word	0x0000c980
        /*0a88*/ 	.word	0x00000000
        /*0a8c*/ 	.word	0x00000000
        /*0a90*/ 	.short	0x010a
        /*0a92*/ 	.byte	0xff
	.zero		1


	//   ....[152]....
        /*0a94*/ 	.word	0x0000c9e0
        /*0a98*/ 	.word	0x00000000
        /*0a9c*/ 	.word	0x00000000
        /*0aa0*/ 	.short	0x010a
        /*0aa2*/ 	.byte	0xff
	.zero		1


	//   ....[153]....
        /*0aa4*/ 	.word	0x0000ca40
        /*0aa8*/ 	.word	0x00000000
        /*0aac*/ 	.word	0x00000160
        /*0ab0*/ 	.short	0x010a
        /*0ab2*/ 	.byte	0xff
	.zero		1


	//   ....[154]....
        /*0ab4*/ 	.word	0x0000ca90
        /*0ab8*/ 	.word	0x0000000c
        /*0abc*/ 	.word	0x00000100
        /*0ac0*/ 	.short	0x010a
        /*0ac2*/ 	.byte	0xff
	.zero		1


	//   ....[155]....
        /*0ac4*/ 	.word	0x0000caf0
        /*0ac8*/ 	.word	0x00000000
        /*0acc*/ 	.word	0x000000f8
        /*0ad0*/ 	.short	0x010a
        /*0ad2*/ 	.byte	0xff
	.zero		1


	//   ....[156]....
        /*0ad4*/ 	.word	0x0000cb50
        /*0ad8*/ 	.word	0x00000000
        /*0adc*/ 	.word	0x000000d0
        /*0ae0*/ 	.short	0x010a
        /*0ae2*/ 	.byte	0xff
	.zero		1


	//   ....[157]....
        /*0ae4*/ 	.word	0x0000cbb0
        /*0ae8*/ 	.word	0x00000000
        /*0aec*/ 	.word	0x000000d8
        /*0af0*/ 	.short	0x010a
        /*0af2*/ 	.byte	0xff
	.zero		1


	//   ....[158]....
        /*0af4*/ 	.word	0x0000cc10
        /*0af8*/ 	.word	0x00000000
        /*0afc*/ 	.word	0x000000e0
        /*0b00*/ 	.short	0x010a
        /*0b02*/ 	.byte	0xff
	.zero		1


	//   ....[159]....
        /*0b04*/ 	.word	0x0000cc70
        /*0b08*/ 	.word	0x00000000
        /*0b0c*/ 	.word	0x000000e8
        /*0b10*/ 	.short	0x010a
        /*0b12*/ 	.byte	0xff
	.zero		1


	//   ....[160]....
        /*0b14*/ 	.word	0x0000ccd0
        /*0b18*/ 	.word	0x00000000
        /*0b1c*/ 	.word	0x000000d0
        /*0b20*/ 	.short	0x010a
        /*0b22*/ 	.byte	0xff
	.zero		1


	//   ....[161]....
        /*0b24*/ 	.word	0x0000cd30
        /*0b28*/ 	.word	0x00000000
        /*0b2c*/ 	.word	0x000000d8
        /*0b30*/ 	.short	0x010a
        /*0b32*/ 	.byte	0xff
	.zero		1


	//   ....[162]....
        /*0b34*/ 	.word	0x0000cd90
        /*0b38*/ 	.word	0x00000000
        /*0b3c*/ 	.word	0x000000e0
        /*0b40*/ 	.short	0x010a
        /*0b42*/ 	.byte	0xff
	.zero		1


	//   ....[163]....
        /*0b44*/ 	.word	0x0000cde0
        /*0b48*/ 	.word	0x00000003
        /*0b4c*/ 	.word	0x00000100
        /*0b50*/ 	.short	0x010a
        /*0b52*/ 	.byte	0xff
	.zero		1


	//   ....[164]....
        /*0b54*/ 	.word	0x0000ce30
        /*0b58*/ 	.word	0x00000003
        /*0b5c*/ 	.word	0x000000b0
        /*0b60*/ 	.short	0x010a
        /*0b62*/ 	.byte	0xff
	.zero		1


	//   ....[165]....
        /*0b64*/ 	.word	0x0000ce80
        /*0b68*/ 	.word	0x000000a5
        /*0b6c*/ 	.word	0x00000120
        /*0b70*/ 	.short	0x010a
        /*0b72*/ 	.byte	0xff
	.zero		1


	//   ....[166]....
        /*0b74*/ 	.word	0x0000ced0
        /*0b78*/ 	.word	0x000000bf
        /*0b7c*/ 	.word	0x000000b0
        /*0b80*/ 	.short	0x010a
        /*0b82*/ 	.byte	0xff
	.zero		1


	//   ....[167]....
        /*0b84*/ 	.word	0x0000cf20
        /*0b88*/ 	.word	0x00000000
        /*0b8c*/ 	.word	0x000000b0
        /*0b90*/ 	.short	0x010a
        /*0b92*/ 	.byte	0xff
	.zero		1


	//   ....[168]....
        /*0b94*/ 	.word	0x0000cf70
        /*0b98*/ 	.word	0x00000000
        /*0b9c*/ 	.word	0x000000b0
        /*0ba0*/ 	.short	0x010a
        /*0ba2*/ 	.byte	0xff
	.zero		1


	//----- nvinfo : EIATTR_NUM_MBARRIERS
	.align		4
.L_48:
        /*0ba4*/ 	.byte	0x03, 0x38
        /*0ba6*/ 	.short	0x002d


	//----- nvinfo : EIATTR_EXIT_INSTR_OFFSETS
	.align		4
        /*0ba8*/ 	.byte	0x04, 0x1c
        /*0baa*/ 	.short	(.L_50 - .L_49)


	//   ....[0]....
.L_49:
        /*0bac*/ 	.word	0x00003020


	//   ....[1]....
        /*0bb0*/ 	.word	0x00003510


	//   ....[2]....
        /*0bb4*/ 	.word	0x00003570


	//   ....[3]....
        /*0bb8*/ 	.word	0x000046f0


	//   ....[4]....
        /*0bbc*/ 	.word	0x00005850


	//   ....[5]....
        /*0bc0*/ 	.word	0x00005890


	//   ....[6]....
        /*0bc4*/ 	.word	0x0000c0e0


	//----- nvinfo : EIATTR_MAX_THREADS
	.align		4
.L_50:
        /*0bc8*/ 	.byte	0x04, 0x05
        /*0bca*/ 	.short	(.L_52 - .L_51)
.L_51:
        /*0bcc*/ 	.word	0x00000100
        /*0bd0*/ 	.word	0x00000001
        /*0bd4*/ 	.word	0x00000001


	//----- nvinfo : EIATTR_CRS_STACK_SIZE
	.align		4
.L_52:
        /*0bd8*/ 	.byte	0x04, 0x1e
        /*0bda*/ 	.short	(.L_54 - .L_53)
.L_53:
        /*0bdc*/ 	.word	0x00000000


	//----- nvinfo : EIATTR_CBANK_PARAM_SIZE
	.align		4
.L_54:
        /*0be0*/ 	.byte	0x03, 0x19
        /*0be2*/ 	.short	0x0800


	//----- nvinfo : EIATTR_PARAM_CBANK
	.align		4
        /*0be4*/ 	.byte	0x04, 0x0a
        /*0be6*/ 	.short	(.L_56 - .L_55)
	.align		4
.L_55:
        /*0be8*/ 	.word	index@(.nv.constant0._ZN7cutlass13device_kernelINS_4gemm6kernel13GemmUniversalIN4cute5tupleIJiiiiEEENS1_10collective13CollectiveMmaINS1_35MainloopSm100TmaUmmaWarpSpecializedILi11ELi2ELi2ENS5_IJNS4_1CILi2EEENSA_ILi4EEENSA_ILi1EEEEEEEENS5_IJNSA_ILi256EEESG_NSA_ILi64EEEEEENS_12float_e5m2_tENS5_IJlSD_lEEESJ_SK_NS4_8TiledMMAINS4_8MMA_AtomIJNS4_10MMA_TraitsINS4_25SM100_MMA_F8F6F4_2x1SM_SSEJSJ_SJ_fSG_SG_NS4_17integral_constantINS4_4UMMA5MajorELSR_0EEESS_NSP_INSQ_7ScaleInELST_0EEESU_EEEEEENS4_6LayoutINS5_IJSD_SD_SD_EEENS5_IJNSA_ILi0EEESZ_SZ_EEEEENS5_IJNS4_10UnderscoreES12_S12_EEEEENS4_28SM100_TMA_2SM_LOAD_MULTICASTENS4_14ComposedLayoutINS4_7SwizzleILi2ELi4ELi3EEENS4_18smem_ptr_flag_bitsILi8EEENSX_INS5_IJNSA_ILi8EEESH_EEENS5_IJSH_SD_EEEEEEEvNS4_8identityENS4_18SM100_TMA_2SM_LOADES1F_vS1G_EENS_8epilogue10collective18CollectiveEpilogueINS1J_23Sm100TmaWarpSpecializedILi4ELi2ELi64ELb0ELb0EEEJNS5_IJNSA_ILi128EEESG_SH_EEENS5_IJNSX_IS1O_SD_EENSX_ISH_SD_EEEEESJ_SK_SJ_SK_NS1J_6fusion15FusionCallbacksIS1N_NS1T_17LinearCombinationISJ_fSJ_fLNS_15FloatRoundStyleE2EEES1P_S1S_JEEENS4_5SM1004TMEM4LOAD26SM100_TMEM_LOAD_32dp32b64xENS4_13SM90_TMA_LOADES1F_NS4_39AutoVectorizingCopyWithAssumedAlignmentILi128EEENS4_14SM90_TMA_STOREES1F_S25_S25_EEEvvEEEEvNT_6ParamsE)
        /*0bec*/ 	.short	0x0380
        /*0bee*/ 	.short	0x0800


	//----- nvinfo : EIATTR_SW_WAR
	.align		4
.L_56:
        /*0bf0*/ 	.byte	0x04, 0x36
        /*0bf2*/ 	.short	(.L_58 - .L_57)
.L_57:
        /*0bf4*/ 	.word	0x00000008
.L_58:


//--------------------- .nv.callgraph             --------------------------
	.section	.nv.callgraph,"",@"SHT_CUDA_CALLGRAPH"
	.align	4
	.sectionentsize	8
	.align		4
        /*0000*/ 	.word	0x00000000
	.align		4
        /*0004*/ 	.word	0xffffffff
	.align		4
        /*0008*/ 	.word	index@(_ZN7cutlass13device_kernelINS_4gemm6kernel13GemmUniversalIN4cute5tupleIJiiiiEEENS1_10collective13CollectiveMmaINS1_35MainloopSm100TmaUmmaWarpSpecializedILi11ELi2ELi2ENS5_IJNS4_1CILi2EEENSA_ILi4EEENSA_ILi1EEEEEEEENS5_IJNSA_ILi256EEESG_NSA_ILi64EEEEEENS_12float_e5m2_tENS5_IJlSD_lEEESJ_SK_NS4_8TiledMMAINS4_8MMA_AtomIJNS4_10MMA_TraitsINS4_25SM100_MMA_F8F6F4_2x1SM_SSEJSJ_SJ_fSG_SG_NS4_17integral_constantINS4_4UMMA5MajorELSR_0EEESS_NSP_INSQ_7ScaleInELST_0EEESU_EEEEEENS4_6LayoutINS5_IJSD_SD_SD_EEENS5_IJNSA_ILi0EEESZ_SZ_EEEEENS5_IJNS4_10UnderscoreES12_S12_EEEEENS4_28SM100_TMA_2SM_LOAD_MULTICASTENS4_14ComposedLayoutINS4_7SwizzleILi2ELi4ELi3EEENS4_18smem_ptr_flag_bitsILi8EEENSX_INS5_IJNSA_ILi8EEESH_EEENS5_IJSH_SD_EEEEEEEvNS4_8identityENS4_18SM100_TMA_2SM_LOADES1F_vS1G_EENS_8epilogue10collective18CollectiveEpilogueINS1J_23Sm100TmaWarpSpecializedILi4ELi2ELi64ELb0ELb0EEEJNS5_IJNSA_ILi128EEESG_SH_EEENS5_IJNSX_IS1O_SD_EENSX_ISH_SD_EEEEESJ_SK_SJ_SK_NS1J_6fusion15FusionCallbacksIS1N_NS1T_17LinearCombinationISJ_fSJ_fLNS_15FloatRoundStyleE2EEES1P_S1S_JEEENS4_5SM1004TMEM4LOAD26SM100_TMEM_LOAD_32dp32b64xENS4_13SM90_TMA_LOADES1F_NS4_39AutoVectorizingCopyWithAssumedAlignmentILi128EEENS4_14SM90_TMA_STOREES1F_S25_S25_EEEvvEEEEvNT_6ParamsE)
	.align		4
        /*000c*/ 	.word	index@(__assertfail)
	.align		4
        /*0010*/ 	.word	0x00000000
	.align		4
        /*0014*/ 	.word	0xfffffffe
	.align		4
        /*0018*/ 	.word	0x00000000
	.align		4
        /*001c*/ 	.word	0xfffffffd
	.align		4
        /*0020*/ 	.word	0x00000000
	.align		4
        /*0024*/ 	.word	0xfffffffc


//--------------------- .nv.constant4             --------------------------
	.section	.nv.constant4,"a",@progbits
	.align	8
	.align		8
.nv.constant4:
        /*0000*/ 	.dword	__assertfail
	.align		8
        /*0008*/ 	.dword	__unnamed_1
	.align		8
        /*0010*/ 	.dword	__unnamed_2
	.align		8
        /*0018*/ 	.dword	__unnamed_3
	.align		8
        /*0020*/ 	.dword	_ZN40_INTERNAL_e1736c60_4_k_cu_3d02284e_206664cuda3std3__45__cpo5beginE
	.align		8
        /*0028*/ 	.dword	_ZN40_INTERNAL_e1736c60_4_k_cu_3d02284e_206664cuda3std3__45__cpo3endE
	.align		8
        /*0030*/ 	.dword	_ZN40_INTERNAL_e1736c60_4_k_cu_3d02284e_206664cuda3std3__45__cpo6cbeginE
	.align		8
        /*0038*/ 	.dword	_ZN40_INTERNAL_e1736c60_4_k_cu_3d02284e_206664cuda3std3__45__cpo4cendE
	.align		8
        /*0040*/ 	.dword	_ZN40_INTERNAL_e1736c60_4_k_cu_3d02284e_206664cuda3std3__442_GLOBAL__N__e1736c60_4_k_cu_3d02284e_206666ignoreE
	.align		8
        /*0048*/ 	.dword	_ZN40_INTERNAL_e1736c60_4_k_cu_3d02284e_206664cuda3std3__419piecewise_constructE
	.align		8
        /*0050*/ 	.dword	_ZN40_INTERNAL_e1736c60_4_k_cu_3d02284e_206664cuda3std3__48in_placeE
	.align		8
        /*0058*/ 	.dword	_ZN40_INTERNAL_e1736c60_4_k_cu_3d02284e_206664cuda3std6ranges3__45__cpo4swapE
	.align		8
        /*0060*/ 	.dword	_ZN40_INTERNAL_e1736c60_4_k_cu_3d02284e_206664cuda3std6ranges3__45__cpo9iter_moveE
	.align		8
        /*0068*/ 	.dword	_ZN40_INTERNAL_e1736c60_4_k_cu_3d02284e_206664cute7productE
	.align		8
        /*0070*/ 	.dword	_ZN40_INTERNAL_e1736c60_4_k_cu_3d02284e_206664cute1_E
	.align		8
        /*0078*/ 	.dword	$str$25
	.align		8
        /*0080*/ 	.dword	$str$26
	.align		8
        /*0088*/ 	.dword	$str$27
	.align		8
        /*0090*/ 	.dword	$str$28


//--------------------- .text._ZN7cutlass13device_kernelINS_4gemm6kernel13GemmUniversalIN4cute5tupleIJiiiiEEENS1_10collective13CollectiveMmaINS1_35MainloopSm100TmaUmmaWarpSpecializedILi11ELi2ELi2ENS5_IJNS4_1CILi2EEENSA_ILi4EEENSA_ILi1EEEEEEEENS5_IJNSA_ILi256EEESG_NSA_ILi64EEEEEENS_12float_e5m2_tENS5_IJlSD_lEEESJ_SK_NS4_8TiledMMAINS4_8MMA_AtomIJNS4_10MMA_TraitsINS4_25SM100_MMA_F8F6F4_2x1SM_SSEJSJ_SJ_fSG_SG_NS4_17integral_constantINS4_4UMMA5MajorELSR_0EEESS_NSP_INSQ_7ScaleInELST_0EEESU_EEEEEENS4_6LayoutINS5_IJSD_SD_SD_EEENS5_IJNSA_ILi0EEESZ_SZ_EEEEENS5_IJNS4_10UnderscoreES12_S12_EEEEENS4_28SM100_TMA_2SM_LOAD_MULTICASTENS4_14ComposedLayoutINS4_7SwizzleILi2ELi4ELi3EEENS4_18smem_ptr_flag_bitsILi8EEENSX_INS5_IJNSA_ILi8EEESH_EEENS5_IJSH_SD_EEEEEEEvNS4_8identityENS4_18SM100_TMA_2SM_LOADES1F_vS1G_EENS_8epilogue10collective18CollectiveEpilogueINS1J_23Sm100TmaWarpSpecializedILi4ELi2ELi64ELb0ELb0EEEJNS5_IJNSA_ILi128EEESG_SH_EEENS5_IJNSX_IS1O_SD_EENSX_ISH_SD_EEEEESJ_SK_SJ_SK_NS1J_6fusion15FusionCallbacksIS1N_NS1T_17LinearCombinationISJ_fSJ_fLNS_15FloatRoundStyleE2EEES1P_S1S_JEEENS4_5SM1004TMEM4LOAD26SM100_TMEM_LOAD_32dp32b64xENS4_13SM90_TMA_LOADES1F_NS4_39AutoVectorizingCopyWithAssumedAlignmentILi128EEENS4_14SM90_TMA_STOREES1F_S25_S25_EEEvvEEEEvNT_6ParamsE --------------------------
	.section	.text._ZN7cutlass13device_kernelINS_4gemm6kernel13GemmUniversalIN4cute5tupleIJiiiiEEENS1_10collective13CollectiveMmaINS1_35MainloopSm100TmaUmmaWarpSpecializedILi11ELi2ELi2ENS5_IJNS4_1CILi2EEENSA_ILi4EEENSA_ILi1EEEEEEEENS5_IJNSA_ILi256EEESG_NSA_ILi64EEEEEENS_12float_e5m2_tENS5_IJlSD_lEEESJ_SK_NS4_8TiledMMAINS4_8MMA_AtomIJNS4_10MMA_TraitsINS4_25SM100_MMA_F8F6F4_2x1SM_SSEJSJ_SJ_fSG_SG_NS4_17integral_constantINS4_4UMMA5MajorELSR_0EEESS_NSP_INSQ_7ScaleInELST_0EEESU_EEEEEENS4_6LayoutINS5_IJSD_SD_SD_EEENS5_IJNSA_ILi0EEESZ_SZ_EEEEENS5_IJNS4_10UnderscoreES12_S12_EEEEENS4_28SM100_TMA_2SM_LOAD_MULTICASTENS4_14ComposedLayoutINS4_7SwizzleILi2ELi4ELi3EEENS4_18smem_ptr_flag_bitsILi8EEENSX_INS5_IJNSA_ILi8EEESH_EEENS5_IJSH_SD_EEEEEEEvNS4_8identityENS4_18SM100_TMA_2SM_LOADES1F_vS1G_EENS_8epilogue10collective18CollectiveEpilogueINS1J_23Sm100TmaWarpSpecializedILi4ELi2ELi64ELb0ELb0EEEJNS5_IJNSA_ILi128EEESG_SH_EEENS5_IJNSX_IS1O_SD_EENSX_ISH_SD_EEEEESJ_SK_SJ_SK_NS1J_6fusion15FusionCallbacksIS1N_NS1T_17LinearCombinationISJ_fSJ_fLNS_15FloatRoundStyleE2EEES1P_S1S_JEEENS4_5SM1004TMEM4LOAD26SM100_TMEM_LOAD_32dp32b64xENS4_13SM90_TMA_LOADES1F_NS4_39AutoVectorizingCopyWithAssumedAlignmentILi128EEENS4_14SM90_TMA_STOREES1F_S25_S25_EEEvvEEEEvNT_6ParamsE,"ax",@progbits
	.align	128
.text._ZN7cutlass13device_kernelINS_4gemm6kernel13GemmUniversalIN4cute5tupleIJiiiiEEENS1_10collective13CollectiveMmaINS1_35MainloopSm100TmaUmmaWarpSpecializedILi11ELi2ELi2ENS5_IJNS4_1CILi2EEENSA_ILi4EEENSA_ILi1EEEEEEEENS5_IJNSA_ILi256EEESG_NSA_ILi64EEEEEENS_12float_e5m2_tENS5_IJlSD_lEEESJ_SK_NS4_8TiledMMAINS4_8MMA_AtomIJNS4_10MMA_TraitsINS4_25SM100_MMA_F8F6F4_2x1SM_SSEJSJ_SJ_fSG_SG_NS4_17integral_constantINS4_4UMMA5MajorELSR_0EEESS_NSP_INSQ_7ScaleInELST_0EEESU_EEEEEENS4_6LayoutINS5_IJSD_SD_SD_EEENS5_IJNSA_ILi0EEESZ_SZ_EEEEENS5_IJNS4_10UnderscoreES12_S12_EEEEENS4_28SM100_TMA_2SM_LOAD_MULTICASTENS4_14ComposedLayoutINS4_7SwizzleILi2ELi4ELi3EEENS4_18smem_ptr_flag_bitsILi8EEENSX_INS5_IJNSA_ILi8EEESH_EEENS5_IJSH_SD_EEEEEEEvNS4_8identityENS4_18SM100_TMA_2SM_LOADES1F_vS1G_EENS_8epilogue10collective18CollectiveEpilogueINS1J_23Sm100TmaWarpSpecializedILi4ELi2ELi64ELb0ELb0EEEJNS5_IJNSA_ILi128EEESG_SH_EEENS5_IJNSX_IS1O_SD_EENSX_ISH_SD_EEEEESJ_SK_SJ_SK_NS1J_6fusion15FusionCallbacksIS1N_NS1T_17LinearCombinationISJ_fSJ_fLNS_15FloatRoundStyleE2EEES1P_S1S_JEEENS4_5SM1004TMEM4LOAD26SM100_TMEM_LOAD_32dp32b64xENS4_13SM90_TMA_LOADES1F_NS4_39AutoVectorizingCopyWithAssumedAlignmentILi128EEENS4_14SM90_TMA_STOREES1F_S25_S25_EEEvvEEEEvNT_6ParamsE:
        .type           _ZN7cutlass13device_kernelINS_4gemm6kernel13GemmUniversalIN4cute5tupleIJiiiiEEENS1_10collective13CollectiveMmaINS1_35MainloopSm100TmaUmmaWarpSpecializedILi11ELi2ELi2ENS5_IJNS4_1CILi2EEENSA_ILi4EEENSA_ILi1EEEEEEEENS5_IJNSA_ILi256EEESG_NSA_ILi64EEEEEENS_12float_e5m2_tENS5_IJlSD_lEEESJ_SK_NS4_8TiledMMAINS4_8MMA_AtomIJNS4_10MMA_TraitsINS4_25SM100_MMA_F8F6F4_2x1SM_SSEJSJ_SJ_fSG_SG_NS4_17integral_constantINS4_4UMMA5MajorELSR_0EEESS_NSP_INSQ_7ScaleInELST_0EEESU_EEEEEENS4_6LayoutINS5_IJSD_SD_SD_EEENS5_IJNSA_ILi0EEESZ_SZ_EEEEENS5_IJNS4_10UnderscoreES12_S12_EEEEENS4_28SM100_TMA_2SM_LOAD_MULTICASTENS4_14ComposedLayoutINS4_7SwizzleILi2ELi4ELi3EEENS4_18smem_ptr_flag_bitsILi8EEENSX_INS5_IJNSA_ILi8EEESH_EEENS5_IJSH_SD_EEEEEEEvNS4_8identityENS4_18SM100_TMA_2SM_LOADES1F_vS1G_EENS_8epilogue10collective18CollectiveEpilogueINS1J_23Sm100TmaWarpSpecializedILi4ELi2ELi64ELb0ELb0EEEJNS5_IJNSA_ILi128EEESG_SH_EEENS5_IJNSX_IS1O_SD_EENSX_ISH_SD_EEEEESJ_SK_SJ_SK_NS1J_6fusion15FusionCallbacksIS1N_NS1T_17LinearCombinationISJ_fSJ_fLNS_15FloatRoundStyleE2EEES1P_S1S_JEEENS4_5SM1004TMEM4LOAD26SM100_TMEM_LOAD_32dp32b64xENS4_13SM90_TMA_LOADES1F_NS4_39AutoVectorizingCopyWithAssumedAlignmentILi128EEENS4_14SM90_TMA_STOREES1F_S25_S25_EEEvvEEEEvNT_6ParamsE,@function
        .size           _ZN7cutlass13device_kernelINS_4gemm6kernel13GemmUniversalIN4cute5tupleIJiiiiEEENS1_10collective13CollectiveMmaINS1_35MainloopSm100TmaUmmaWarpSpecializedILi11ELi2ELi2ENS5_IJNS4_1CILi2EEENSA_ILi4EEENSA_ILi1EEEEEEEENS5_IJNSA_ILi256EEESG_NSA_ILi64EEEEEENS_12float_e5m2_tENS5_IJlSD_lEEESJ_SK_NS4_8TiledMMAINS4_8MMA_AtomIJNS4_10MMA_TraitsINS4_25SM100_MMA_F8F6F4_2x1SM_SSEJSJ_SJ_fSG_SG_NS4_17integral_constantINS4_4UMMA5MajorELSR_0EEESS_NSP_INSQ_7ScaleInELST_0EEESU_EEEEEENS4_6LayoutINS5_IJSD_SD_SD_EEENS5_IJNSA_ILi0EEESZ_SZ_EEEEENS5_IJNS4_10UnderscoreES12_S12_EEEEENS4_28SM100_TMA_2SM_LOAD_MULTICASTENS4_14ComposedLayoutINS4_7SwizzleILi2ELi4ELi3EEENS4_18smem_ptr_flag_bitsILi8EEENSX_INS5_IJNSA_ILi8EEESH_EEENS5_IJSH_SD_EEEEEEEvNS4_8identityENS4_18SM100_TMA_2SM_LOADES1F_vS1G_EENS_8epilogue10collective18CollectiveEpilogueINS1J_23Sm100TmaWarpSpecializedILi4ELi2ELi64ELb0ELb0EEEJNS5_IJNSA_ILi128EEESG_SH_EEENS5_IJNSX_IS1O_SD_EENSX_ISH_SD_EEEEESJ_SK_SJ_SK_NS1J_6fusion15FusionCallbacksIS1N_NS1T_17LinearCombinationISJ_fSJ_fLNS_15FloatRoundStyleE2EEES1P_S1S_JEEENS4_5SM1004TMEM4LOAD26SM100_TMEM_LOAD_32dp32b64xENS4_13SM90_TMA_LOADES1F_NS4_39AutoVectorizingCopyWithAssumedAlignmentILi128EEENS4_14SM90_TMA_STOREES1F_S25_S25_EEEvvEEEEvNT_6ParamsE,(.L_x_210 - _ZN7cutlass13device_kernelINS_4gemm6kernel13GemmUniversalIN4cute5tupleIJiiiiEEENS1_10collective13CollectiveMmaINS1_35MainloopSm100TmaUmmaWarpSpecializedILi11ELi2ELi2ENS5_IJNS4_1CILi2EEENSA_ILi4EEENSA_ILi1EEEEEEEENS5_IJNSA_ILi256EEESG_NSA_ILi64EEEEEENS_12float_e5m2_tENS5_IJlSD_lEEESJ_SK_NS4_8TiledMMAINS4_8MMA_AtomIJNS4_10MMA_TraitsINS4_25SM100_MMA_F8F6F4_2x1SM_SSEJSJ_SJ_fSG_SG_NS4_17integral_constantINS4_4UMMA5MajorELSR_0EEESS_NSP_INSQ_7ScaleInELST_0EEESU_EEEEEENS4_6LayoutINS5_IJSD_SD_SD_EEENS5_IJNSA_ILi0EEESZ_SZ_EEEEENS5_IJNS4_10UnderscoreES12_S12_EEEEENS4_28SM100_TMA_2SM_LOAD_MULTICASTENS4_14ComposedLayoutINS4_7SwizzleILi2ELi4ELi3EEENS4_18smem_ptr_flag_bitsILi8EEENSX_INS5_IJNSA_ILi8EEESH_EEENS5_IJSH_SD_EEEEEEEvNS4_8identityENS4_18SM100_TMA_2SM_LOADES1F_vS1G_EENS_8epilogue10collective18CollectiveEpilogueINS1J_23Sm100TmaWarpSpecializedILi4ELi2ELi64ELb0ELb0EEEJNS5_IJNSA_ILi128EEESG_SH_EEENS5_IJNSX_IS1O_SD_EENSX_ISH_SD_EEEEESJ_SK_SJ_SK_NS1J_6fusion15FusionCallbacksIS1N_NS1T_17LinearCombinationISJ_fSJ_fLNS_15FloatRoundStyleE2EEES1P_S1S_JEEENS4_5SM1004TMEM4LOAD26SM100_TMEM_LOAD_32dp32b64xENS4_13SM90_TMA_LOADES1F_NS4_39AutoVectorizingCopyWithAssumedAlignmentILi128EEENS4_14SM90_TMA_STOREES1F_S25_S25_EEEvvEEEEvNT_6ParamsE)
        .other          _ZN7cutlass13device_kernelINS_4gemm6kernel13GemmUniversalIN4cute5tupleIJiiiiEEENS1_10collective13CollectiveMmaINS1_35MainloopSm100TmaUmmaWarpSpecializedILi11ELi2ELi2ENS5_IJNS4_1CILi2EEENSA_ILi4EEENSA_ILi1EEEEEEEENS5_IJNSA_ILi256EEESG_NSA_ILi64EEEEEENS_12float_e5m2_tENS5_IJlSD_lEEESJ_SK_NS4_8TiledMMAINS4_8MMA_AtomIJNS4_10MMA_TraitsINS4_25SM100_MMA_F8F6F4_2x1SM_SSEJSJ_SJ_fSG_SG_NS4_17integral_constantINS4_4UMMA5MajorELSR_0EEESS_NSP_INSQ_7ScaleInELST_0EEESU_EEEEEENS4_6LayoutINS5_IJSD_SD_SD_EEENS5_IJNSA_ILi0EEESZ_SZ_EEEEENS5_IJNS4_10UnderscoreES12_S12_EEEEENS4_28SM100_TMA_2SM_LOAD_MULTICASTENS4_14ComposedLayoutINS4_7SwizzleILi2ELi4ELi3EEENS4_18smem_ptr_flag_bitsILi8EEENSX_INS5_IJNSA_ILi8EEESH_EEENS5_IJSH_SD_EEEEEEEvNS4_8identityENS4_18SM100_TMA_2SM_LOADES1F_vS1G_EENS_8epilogue10collective18CollectiveEpilogueINS1J_23Sm100TmaWarpSpecializedILi4ELi2ELi64ELb0ELb0EEEJNS5_IJNSA_ILi128EEESG_SH_EEENS5_IJNSX_IS1O_SD_EENSX_ISH_SD_EEEEESJ_SK_SJ_SK_NS1J_6fusion15FusionCallbacksIS1N_NS1T_17LinearCombinationISJ_fSJ_fLNS_15FloatRoundStyleE2EEES1P_S1S_JEEENS4_5SM1004TMEM4LOAD26SM100_TMEM_LOAD_32dp32b64xENS4_13SM90_TMA_LOADES1F_NS4_39AutoVectorizingCopyWithAssumedAlignmentILi128EEENS4_14SM90_TMA_STOREES1F_S25_S25_EEEvvEEEEvNT_6ParamsE,@"STO_CUDA_ENTRY STV_DEFAULT"
_ZN7cutlass13device_kernelINS_4gemm6kernel13GemmUniversalIN4cute5tupleIJiiiiEEENS1_10collective13CollectiveMmaINS1_35MainloopSm100TmaUmmaWarpSpecializedILi11ELi2ELi2ENS5_IJNS4_1CILi2EEENSA_ILi4EEENSA_ILi1EEEEEEEENS5_IJNSA_ILi256EEESG_NSA_ILi64EEEEEENS_12float_e5m2_tENS5_IJlSD_lEEESJ_SK_NS4_8TiledMMAINS4_8MMA_AtomIJNS4_10MMA_TraitsINS4_25SM100_MMA_F8F6F4_2x1SM_SSEJSJ_SJ_fSG_SG_NS4_17integral_constantINS4_4UMMA5MajorELSR_0EEESS_NSP_INSQ_7ScaleInELST_0EEESU_EEEEEENS4_6LayoutINS5_IJSD_SD_SD_EEENS5_IJNSA_ILi0EEESZ_SZ_EEEEENS5_IJNS4_10UnderscoreES12_S12_EEEEENS4_28SM100_TMA_2SM_LOAD_MULTICASTENS4_14ComposedLayoutINS4_7SwizzleILi2ELi4ELi3EEENS4_18smem_ptr_flag_bitsILi8EEENSX_INS5_IJNSA_ILi8EEESH_EEENS5_IJSH_SD_EEEEEEEvNS4_8identityENS4_18SM100_TMA_2SM_LOADES1F_vS1G_EENS_8epilogue10collective18CollectiveEpilogueINS1J_23Sm100TmaWarpSpecializedILi4ELi2ELi64ELb0ELb0EEEJNS5_IJNSA_ILi128EEESG_SH_EEENS5_IJNSX_IS1O_SD_EENSX_ISH_SD_EEEEESJ_SK_SJ_SK_NS1J_6fusion15FusionCallbacksIS1N_NS1T_17LinearCombinationISJ_fSJ_fLNS_15FloatRoundStyleE2EEES1P_S1S_JEEENS4_5SM1004TMEM4LOAD26SM100_TMEM_LOAD_32dp32b64xENS4_13SM90_TMA_LOADES1F_NS4_39AutoVectorizingCopyWithAssumedAlignmentILi128EEENS4_14SM90_TMA_STOREES1F_S25_S25_EEEvvEEEEvNT_6ParamsE:
[----:B------:R-:W1:Y:S01]  /*0000*/  LDC R1, c[0x0][0x37c] ;  /* 0x0000df00ff017b82 */ /* 0x000e620000000800 */
[----:B------:R-:W2:Y:S01]  /*0010*/  S2R R174, SR_TID.X ;  /* 0x0000000000ae7919 */ /* 0x000ea20000002100 */
[----:B------:R-:W3:Y:S06]  /*0020*/  LDCU.64 UR8, c[0x0][0x890] ;  /* 0x00011200ff0877ac */ /* 0x000eec0008000a00 */
[----:B------:R-:W4:Y:S01]  /*0030*/  S2UR UR45, SR_CgaCtaId ;  /* 0x00000000002d79c3 */ /* 0x000f220000008800 */
[----:B------:R-:W-:Y:S02]  /*0040*/  PRMT R162, RZ, 0x7610, R162 ;  /* 0x00007610ffa27816 */ /* 0x000fe400000000a2 */
[----:B------:R-:W-:-:S02]  /*0050*/  ELECT P0, URZ, PT ;  /* 0x0000000000ff782f */ /* 0x000fc40003800000 */
[----:B---3--:R-:W-:-:S04]  /*0060*/  ISETP.NE.U32.AND P1, PT, RZ, UR8, PT ;  /* 0x00000008ff007c0c */ /* 0x008fc8000bf25070 */
[----:B------:R-:W-:Y:S01]  /*0070*/  ISETP.NE.AND.EX P2, PT, RZ, UR9, PT, P1 ;  /* 0x00000009ff007c0c */ /* 0x000fe2000bf45310 */
[----:B----4-:R-:W-:Y:S02]  /*0080*/  ULOP3.LUT UR33, UR45, 0x1, URZ, 0xc0, !UPT ;  /* 0x000000012d217892 */ /* 0x010fe4000f8ec0ff */
[----:B------:R-:W-:Y:S01]  /*0090*/  ULOP3.LUT UR34, UR45, 0x1, URZ, 0x3c, !UPT ;  /* 0x000000012d227892 */ /* 0x000fe2000f8e3cff */
[----:B--2---:R-:W-:-:S05]  /*00a0*/  SHF.R.U32.HI R163, RZ, 0x5, R174 ;  /* 0x00000005ffa37819 */ /* 0x004fca00000116ae */
[----:B------:R-:W2:Y:S02]  /*00b0*/  SHFL.IDX PT, R0, R163, RZ, 0x1f ;  /* 0x00001fffa3007589 */ /* 0x000ea400000e0000 */
[----:B--2---:R-:W-:Y:S02]  /*00c0*/  R2UR UR17, R0 ;  /* 0x00000000001172ca */ /* 0x004fe400000e0000 */
[----:B-1----:R-:W-:Y:S05]  /*00d0*/  @P2 BRA `(.L_x_0) ;  /* 0x0000000000302947 */ /* 0x002fea0003800000 */
[----:B------:R-:W1:Y:S02]  /*00e0*/  LDCU.64 UR4, c[0x0][0x888] ;  /* 0x00011100ff0477ac */ /* 0x000e640008000a00 */
[----:B-1----:R-:W-:-:S04]  /*00f0*/  UISETP.NE.U32.AND UP0, UPT, UR4, URZ, UPT ;  /* 0x000000ff0400728c */ /* 0x002fc8000bf05070 */
[----:B------:R-:W-:-:S09]  /*0100*/  UISETP.NE.AND.EX UP0, UPT, UR5, URZ, UPT, UP0 ;  /* 0x000000ff0500728c */ /* 0x000fd2000bf05300 */
[----:B------:R-:W-:Y:S05]  /*0110*/  BRA.U !UP0, `(.L_x_1) ;  /* 0x0000000108147547 */ /* 0x000fea000b800000 */
[----:B------:R-:W1:Y:S01]  /*0120*/  LDC.64 R2, c[0x0][0x888] ;  /* 0x00022200ff027b82 */ /* 0x000e620000000a00 */
[----:B------:R-:W1:Y:S02]  /*0130*/  LDCU.64 UR4, c[0x0][0x358] ;  /* 0x00006b00ff0477ac */ /* 0x000e640008000a00 */
[----:B-1----:R1:W5:Y:S01]  /*0140*/  LDG.E R73, desc[UR4][R2.64] ;  /* 0x0000000402497981 */ /* 0x002362000c1e1900 */
[----:B------:R-:W-:Y:S01]  /*0150*/  HFMA2 R162, -RZ, RZ, 0, 5.9604644775390625e-08 ;  /* 0x00000001ffa27431 */ /* 0x000fe200000001ff */
[----:B------:R-:W-:Y:S05]  /*0160*/  BRA `(.L_x_0) ;  /* 0x00000000000c7947 */ /* 0x000fea0003800000 */
.L_x_1:
[----:B------:R-:W1:Y:S01]  /*0170*/  LDCU UR4, c[0x0][0x880] ;  /* 0x00011000ff0477ac */ /* 0x000e620008000800 */
[----:B------:R-:W-:Y:S01]  /*0180*/  HFMA2 R162, -RZ, RZ, 0, 5.9604644775390625e-08 ;  /* 0x00000001ffa27431 */ /* 0x000fe200000001ff */
[----:B-1----:R-:W-:-:S07]  /*0190*/  MOV R73, UR4 ;  /* 0x0000000400497c02 */ /* 0x002fce0008000f00 */
.L_x_0:
[----:B------:R-:W2:Y:S02]  /*01a0*/  LDCU.64 UR4, c[0x0][0x8b0] ;  /* 0x00011600ff0477ac */ /* 0x000ea40008000a00 */
[----:B--2---:R-:W-:-:S04]  /*01b0*/  UISETP.NE.U32.AND UP0, UPT, UR4, URZ, UPT ;  /* 0x000000ff0400728c */ /* 0x004fc8000bf05070 */
[----:B------:R-:W-:-:S09]  /*01c0*/  UISETP.NE.AND.EX UP0, UPT, UR5, URZ, UPT, UP0 ;  /* 0x000000ff0500728c */ /* 0x000fd2000bf05300 */
[----:B------:R-:W-:Y:S05]  /*01d0*/  BRA.U UP0, `(.L_x_2) ;  /* 0x0000000100287547 */ /* 0x000fea000b800000 */
[----:B------:R-:W2:Y:S02]  /*01e0*/  LDCU.64 UR4, c[0x0][0x8a8] ;  /* 0x00011500ff0477ac */ /* 0x000ea40008000a00 */
[----:B--2---:R-:W-:-:S04]  /*01f0*/  UISETP.NE.U32.AND UP0, UPT, UR4, URZ, UPT ;  /* 0x000000ff0400728c */ /* 0x004fc8000bf05070 */
[----:B------:R-:W-:-:S09]  /*0200*/  UISETP.NE.AND.EX UP0, UPT, UR5, URZ, UPT, UP0 ;  /* 0x000000ff0500728c */ /* 0x000fd2000bf05300 */
[----:B------:R-:W-:Y:S05]  /*0210*/  BRA.U !UP0, `(.L_x_3) ;  /* 0x0000000108107547 */ /* 0x000fea000b800000 */
[----:B------:R-:W2:Y:S01]  /*0220*/  LDC.64 R70, c[0x0][0x8a8] ;  /* 0x00022a00ff467b82 */ /* 0x000ea20000000a00 */
[----:B------:R-:W2:Y:S02]  /*0230*/  LDCU.64 UR4, c[0x0][0x358] ;  /* 0x00006b00ff0477ac */ /* 0x000ea40008000a00 */
[----:B--2---:R2:W5:Y:S01]  /*0240*/  LDG.E R70, desc[UR4][R70.64] ;  /* 0x0000000446467981 */ /* 0x004562000c1e1900 */
[----:B------:R-:W-:Y:S05]  /*0250*/  BRA `(.L_x_2) ;  /* 0x0000000000087947 */ /* 0x000fea0003800000 */
.L_x_3:
[----:B------:R-:W2:Y:S02]  /*0260*/  LDCU UR4, c[0x0][0x8a0] ;  /* 0x00011400ff0477ac */ /* 0x000ea40008000800 */
[----:B--2---:R-:W-:Y:S02]  /*0270*/  MOV R70, UR4 ;  /* 0x0000000400467c02 */ /* 0x004fe40008000f00 */
.L_x_2:
[----:B------:R-:W-:Y:S01]  /*0280*/  IMAD.U32 R0, RZ, RZ, UR17 ;  /* 0x00000011ff007e24 */ /* 0x000fe2000f8e00ff */
[----:B------:R-:W-:Y:S04]  /*0290*/  BSSY.RECONVERGENT B0, `(.L_x_4) ;  /* 0x000000c000007945 */ /* 0x000fe80003800200 */
[C---:B------:R-:W-:Y:S02]  /*02a0*/  ISETP.NE.OR P3, PT, R0.reuse, 0x1, !P0 ;  /* 0x000000010000780c */ /* 0x040fe40004765670 */
[----:B------:R-:W-:-:S11]  /*02b0*/  ISETP.NE.OR P2, PT, R0, 0x3, !P0 ;  /* 0x000000030000780c */ /* 0x000fd60004745670 */
[----:B------:R-:W-:Y:S05]  /*02c0*/  @P3 BRA `(.L_x_5) ;  /* 0x0000000000203947 */ /* 0x000fea0003800000 */
[----:B------:R-:W3:Y:S02]  /*02d0*/  LDCU.64 UR4, c[0x0][0x348] ;  /* 0x00006900ff0477ac */ /* 0x000ee40008000a00 */
[----:B---3--:R-:W-:Y:S02]  /*02e0*/  UIADD3 UR6, UP1, UPT, UR4, 0x80, URZ ;  /* 0x0000008004067890 */ /* 0x008fe4000ff3e0ff */
[----:B------:R-:W-:Y:S02]  /*02f0*/  UIADD3 UR4, UP0, UPT, UR4, 0x180, URZ ;  /* 0x0000018004047890 */ /* 0x000fe4000ff1e0ff */
[----:B------:R-:W-:Y:S02]  /*0300*/  UIADD3.X UR7, UPT, UPT, URZ, UR5, URZ, UP1, !UPT ;  /* 0x00000005ff077290 */ /* 0x000fe40008ffe4ff */
[----:B------:R-:W-:-:S07]  /*0310*/  UIADD3.X UR5, UPT, UPT, URZ, UR5, URZ, UP0, !UPT ;  /* 0x00000005ff057290 */ /* 0x000fce00087fe4ff */
[----:B------:R3:W-:Y:S02]  /*0320*/  UTMACCTL.PF [UR6] ;  /* 0x00000000060079b9 */ /* 0x0007e40008040000 */
[----:B------:R3:W-:Y:S02]  /*0330*/  UTMACCTL.PF [UR4] ;  /* 0x00000000040079b9 */ /* 0x0007e40008040000 */
[----:B---3--:R-:W-:Y:S01]  /*0340*/  NOP ;  /* 0x0000000000007918 */ /* 0x008fe20000000000 */
.L_x_5:
[----:B------:R-:W-:Y:S05]  /*0350*/  BSYNC.RECONVERGENT B0 ;  /* 0x0000000000007941 */ /* 0x000fea0003800200 */
.L_x_4:
[----:B------:R-:W-:Y:S04]  /*0360*/  BSSY.RECONVERGENT B0, `(.L_x_6) ;  /* 0x000000a000007945 */ /* 0x000fe80003800200 */
        /* <DEDUP_REMOVED lines=9> */
.L_x_7:
[----:B------:R-:W-:Y:S05]  /*0400*/  BSYNC.RECONVERGENT B0 ;  /* 0x0000000000007941 */ /* 0x000fea0003800200 */
.L_x_6:
[----:B------:R-:W3:Y:S01]  /*0410*/  LDCU.64 UR4, c[0x0][0x888] ;  /* 0x00011100ff0477ac */ /* 0x000ee20008000a00 */
[----:B------:R-:W-:Y:S01]  /*0420*/  ISETP.NE.AND.EX P1, PT, RZ, UR9, PT, P1 ;  /* 0x00000009ff007c0c */ /* 0x000fe2000bf25310 */
[----:B------:R-:W-:Y:S01]  /*0430*/  UPLOP3.LUT UP4, UPT, UPT, UPT, UPT, 0x80, 0x8 ;  /* 0x000000000008789c */ /* 0x000fe20003f8f070 */
[----:B---3--:R-:W-:-:S04]  /*0440*/  ISETP.NE.U32.AND P2, PT, RZ, UR4, PT ;  /* 0x00000004ff007c0c */ /* 0x008fc8000bf45070 */
[----:B------:R-:W-:-:S13]  /*0450*/  ISETP.NE.AND.EX P2, PT, RZ, UR5, PT, P2 ;  /* 0x00000005ff007c0c */ /* 0x000fda000bf45320 */
[----:B------:R-:W-:Y:S05]  /*0460*/  @P2 BRA P1, `(.L_x_8) ;  /* 0x0000000000282947 */ /* 0x000fea0000800000 */
[----:B------:R-:W-:Y:S01]  /*0470*/  UISETP.NE.U32.AND UP0, UPT, UR8, URZ, UPT ;  /* 0x000000ff0800728c */ /* 0x000fe2000bf05070 */
[----:B-----5:R-:W-:Y:S01]  /*0480*/  FSETP.NEU.AND P1, PT, R73, RZ, PT ;  /* 0x000000ff4900720b */ /* 0x020fe20003f2d000 */
[----:B------:R-:W-:Y:S02]  /*0490*/  UISETP.NE.U32.AND UP2, UPT, UR4, URZ, UPT ;  /* 0x000000ff0400728c */ /* 0x000fe4000bf45070 */
[----:B------:R-:W-:Y:S02]  /*04a0*/  UISETP.NE.AND.EX UP1, UPT, UR9, URZ, UPT, UP0 ;  /* 0x000000ff0900728c */ /* 0x000fe4000bf25300 */
[----:B------:R-:W-:-:S04]  /*04b0*/  UISETP.NE.AND.EX UP0, UPT, UR5, URZ, UPT, UP2 ;  /* 0x000000ff0500728c */ /* 0x000fc8000bf05320 */
[----:B------:R-:W-:-:S04]  /*04c0*/  USEL UR4, URZ, 0xffffffff, UP0 ;  /* 0xffffffffff047887 */ /* 0x000fc80008000000 */
[----:B------:R-:W-:Y:S01]  /*04d0*/  VOTEU.ANY UP0, P1 ;  /* 0x0000000000ff7886 */ /* 0x000fe20000800100 */
[----:B------:R-:W-:-:S04]  /*04e0*/  @!UP1 USEL UR4, URZ, 0xffffffff, UP0 ;  /* 0xffffffffff049887 */ /* 0x000fc80008000000 */
[----:B------:R-:W-:-:S04]  /*04f0*/  ULOP3.LUT UR4, UR4, 0x1, URZ, 0xc0, !UPT ;  /* 0x0000000104047892 */ /* 0x000fc8000f8ec0ff */
[----:B------:R-:W-:-:S11]  /*0500*/  UISETP.NE.U32.AND UP4, UPT, UR4, 0x1, UPT ;  /* 0x000000010400788c */ /* 0x000fd6000bf85070 */
.L_x_8:
[----:B------:R-:W3:Y:S01]  /*0510*/  SHFL.IDX PT, R0, R163, RZ, 0x1f ;  /* 0x00001fffa3007589 */ /* 0x000ee200000e0000 */
[----:B------:R-:W-:-:S04]  /*0520*/  UISETP.NE.AND UP0, UPT, UR17, 0x2, UPT ;  /* 0x000000021100788c */ /* 0x000fc8000bf05270 */
[----:B------:R-:W-:Y:S02]  /*0530*/  UISETP.EQ.AND UP1, UPT, UR33, URZ, !UP0 ;  /* 0x000000ff2100728c */ /* 0x000fe4000c722270 */
[----:B------:R-:W-:-:S04]  /*0540*/  USEL UR41, URZ, 0x1, UP0 ;  /* 0x00000001ff297887 */ /* 0x000fc80008000000 */
[----:B------:R-:W-:Y:S02]  /*0550*/  PLOP3.LUT P3, PT, P0, PT, UP1, 0x80, 0x8 ;  /* 0x000000000008781c */ /* 0x000fe4000076f018 */
[----:B---3--:R-:W-:-:S13]  /*0560*/  ISETP.NE.AND P1, PT, R0, RZ, PT ;  /* 0x000000ff0000720c */ /* 0x008fda0003f25270 */
[----:B------:R-:W-:Y:S05]  /*0570*/  @P1 BRA `(.L_x_9) ;  /* 0x0000000000981947 */ /* 0x000fea0003800000 */
[----:B------:R-:W-:Y:S01]  /*0580*/  ELECT P1, URZ, PT ;  /* 0x0000000000ff782f */ /* 0x000fe20003820000 */
[----:B------:R-:W-:-:S12]  /*0590*/  BSSY.RECONVERGENT B0, `(.L_x_9) ;  /* 0x0000024000007945 */ /* 0x000fd80003800200 */
[----:B------:R-:W-:Y:S05]  /*05a0*/  @!P1 BRA `(.L_x_10) ;  /* 0x0000000000889947 */ /* 0x000fea0003800000 */
[----:B------:R-:W-:Y:S01]  /*05b0*/  UMOV UR4, 0x400 ;  /* 0x0000040000047882 */ /* 0x000fe20000000000 */
[----:B------:R-:W-:Y:S01]  /*05c0*/  UMOV UR8, 0x1 ;  /* 0x0000000100087882 */ /* 0x000fe20000000000 */
[----:B------:R-:W-:Y:S01]  /*05d0*/  UMOV UR6, 0x4 ;  /* 0x0000000400067882 */ /* 0x000fe20000000000 */
[----:B------:R-:W-:Y:S02]  /*05e0*/  ULEA UR4, UR45, UR4, 0x18 ;  /* 0x000000042d047291 */ /* 0x000fe4000f8ec0ff */
[----:B------:R-:W-:-:S04]  /*05f0*/  UIADD3 UR8, UPT, UPT, -UR8, 0x100000, URZ ;  /* 0x0010000008087890 */ /* 0x000fc8000fffe1ff */
[----:B------:R-:W-:Y:S02]  /*0600*/  USHF.L.U32 UR9, UR8, 0xb, URZ ;  /* 0x0000000b08097899 */ /* 0x000fe400080006ff */
[----:B------:R-:W-:Y:S02]  /*0610*/  USHF.L.U32 UR8, UR8, 0x1, URZ ;  /* 0x0000000108087899 */ /* 0x000fe400080006ff */
[----:B------:R-:W-:-:S04]  /*0620*/  UIADD3 UR6, UPT, UPT, -UR6, 0x100000, URZ ;  /* 0x0010000006067890 */ /* 0x000fc8000fffe1ff */
[----:B------:R-:W-:Y:S02]  /*0630*/  USHF.L.U32 UR7, UR6, 0xb, URZ ;  /* 0x0000000b06077899 */ /* 0x000fe400080006ff */
[----:B------:R-:W-:Y:S01]  /*0640*/  USHF.L.U32 UR6, UR6, 0x1, URZ ;  /* 0x0000000106067899 */ /* 0x000fe200080006ff */
[----:B------:R-:W3:Y:S03]  /*0650*/  FENCE.VIEW.ASYNC.S ;  /* 0x00000000000073c6 */ /* 0x000ee60000000000 */
[----:B---3--:R3:W4:Y:S08]  /*0660*/  SYNCS.EXCH.64 URZ, [UR4], UR8 ;  /* 0x0000000804ff75b2 */ /* 0x0087300008000100 */
[----:B------:R3:W1:Y:S01]  /*0670*/  SYNCS.EXCH.64 URZ, [UR4+0x58], UR6 ;  /* 0x0000580604ff75b2 */ /* 0x0006620008000100 */
        /* <DEDUP_REMOVED lines=19> */
[----:B------:R3:W1:Y:S02]  /*07b0*/  SYNCS.EXCH.64 URZ, [UR4+0xa8], UR6 ;  /* 0x0000a80604ff75b2 */ /* 0x0006640008000100 */
[----:B---34-:R-:W-:Y:S01]  /*07c0*/  NOP ;  /* 0x0000000000007918 */ /* 0x018fe20000000000 */
.L_x_10:
[----:B------:R-:W-:Y:S05]  /*07d0*/  BSYNC.RECONVERGENT B0 ;  /* 0x0000000000007941 */ /* 0x000fea0003800200 */
.L_x_9:
[----:B------:R-:W3:Y:S01]  /*07e0*/  SHFL.IDX PT, R0, R163, RZ, 0x1f ;  /* 0x00001fffa3007589 */ /* 0x000ee200000e0000 */
[----:B------:R-:W-:Y:S01]  /*07f0*/  NOP ;  /* 0x0000000000007918 */ /* 0x000fe20000000000 */
[----:B---3--:R-:W-:-:S13]  /*0800*/  ISETP.NE.AND P1, PT, R0, 0x1, PT ;  /* 0x000000010000780c */ /* 0x008fda0003f25270 */
[----:B------:R-:W-:Y:S05]  /*0810*/  @P1 BRA `(.L_x_11) ;  /* 0x0000000000541947 */ /* 0x000fea0003800000 */
        /* <DEDUP_REMOVED lines=10> */
[----:B------:R-:W-:Y:S01]  /*08c0*/  ELECT P1, URZ, PT ;  /* 0x0000000000ff782f */ /* 0x000fe20003820000 */
[----:B------:R-:W3:Y:S02]  /*08d0*/  FENCE.VIEW.ASYNC.S ;  /* 0x00000000000073c6 */ /* 0x000ee40000000000 */
[----:B---3--:R3:W4:Y:S08]  /*08e0*/  SYNCS.EXCH.64 URZ, [UR4+0xb0], UR8 ;  /* 0x0000b00804ff75b2 */ /* 0x0087300008000100 */
[----:B------:R3:W1:Y:S01]  /*08f0*/  SYNCS.EXCH.64 URZ, [UR4+0xd0], UR6 ;  /* 0x0000d00604ff75b2 */ /* 0x0006620008000100 */
[----:B------:R3:W1:Y:S01]  /*0900*/  SYNCS.EXCH.64 URZ, [UR4+0xb8], UR8 ;  /* 0x0000b80804ff75b2 */ /* 0x0006620008000100 */
[----:B------:R3:W1:Y:S01]  /*0910*/  SYNCS.EXCH.64 URZ, [UR4+0xd8], UR6 ;  /* 0x0000d80604ff75b2 */ /* 0x0006620008000100 */
[----:B------:R3:W1:Y:S01]  /*0920*/  SYNCS.EXCH.64 URZ, [UR4+0xc0], UR8 ;  /* 0x0000c00804ff75b2 */ /* 0x0006620008000100 */
[----:B------:R3:W1:Y:S01]  /*0930*/  SYNCS.EXCH.64 URZ, [UR4+0xe0], UR6 ;  /* 0x0000e00604ff75b2 */ /* 0x0006620008000100 */
[----:B------:R3:W1:Y:S01]  /*0940*/  SYNCS.EXCH.64 URZ, [UR4+0xc8], UR8 ;  /* 0x0000c80804ff75b2 */ /* 0x0006620008000100 */
[----:B------:R3:W1:Y:S01]  /*0950*/  SYNCS.EXCH.64 URZ, [UR4+0xe8], UR6 ;  /* 0x0000e80604ff75b2 */ /* 0x0006620008000100 */
[----:B------:R-:W-:Y:S01]  /*0960*/  NOP ;  /* 0x0000000000007918 */ /* 0x000fe20000000000 */
.L_x_11:
[----:B------:R-:W2:Y:S01]  /*0970*/  SHFL.IDX PT, R0, R163, RZ, 0x1f ;  /* 0x00001fffa3007589 */ /* 0x000ea200000e0000 */
[----:B------:R-:W-:Y:S01]  /*0980*/  NOP ;  /* 0x0000000000007918 */ /* 0x000fe20000000000 */
[----:B--2---:R-:W-:-:S13]  /*0990*/  ISETP.NE.AND P1, PT, R0, 0x3, PT ;  /* 0x000000030000780c */ /* 0x004fda0003f25270 */
[----:B------:R-:W-:Y:S05]  /*09a0*/  @P1 BRA `(.L_x_12) ;  /* 0x00000000002c1947 */ /* 0x000fea0003800000 */
[----:B---3--:R-:W-:Y:S01]  /*09b0*/  UMOV UR6, 0x400 ;  /* 0x0000040000067882 */ /* 0x008fe20000000000 */
[----:B------:R-:W-:Y:S01]  /*09c0*/  UMOV UR4, 0x20 ;  /* 0x0000002000047882 */ /* 0x000fe20000000000 */
[----:B------:R-:W-:Y:S02]  /*09d0*/  ULEA UR6, UR45, UR6, 0x18 ;  /* 0x000000062d067291 */ /* 0x000fe4000f8ec0ff */
[----:B------:R-:W-:-:S04]  /*09e0*/  UIADD3 UR4, UPT, UPT, -UR4, 0x100000, URZ ;  /* 0x0010000004047890 */ /* 0x000fc8000fffe1ff */
[----:B------:R-:W-:Y:S02]  /*09f0*/  USHF.L.U32 UR5, UR4, 0xb, URZ ;  /* 0x0000000b04057899 */ /* 0x000fe400080006ff */
[----:B------:R-:W-:Y:S01]  /*0a00*/  USHF.L.U32 UR4, UR4, 0x1, URZ ;  /* 0x0000000104047899 */ /* 0x000fe200080006ff */
[----:B------:R-:W-:Y:S01]  /*0a10*/  ELECT P1, URZ, PT ;  /* 0x0000000000ff782f */ /* 0x000fe20003820000 */
[----:B------:R-:W2:Y:S10]  /*0a20*/  FENCE.VIEW.ASYNC.S ;  /* 0x00000000000073c6 */ /* 0x000eb40000000000 */
[----:B--2---:R2:W3:Y:S01]  /*0a30*/  SYNCS.EXCH.64 URZ, [UR6+0xf0], UR4 ;  /* 0x0000f00406ff75b2 */ /* 0x0044e20008000100 */
[----:B------:R2:W1:Y:S01]  /*0a40*/  SYNCS.EXCH.64 URZ, [UR6+0xf8], UR4 ;  /* 0x0000f80406ff75b2 */ /* 0x0004620008000100 */
[----:B------:R-:W-:Y:S01]  /*0a50*/  NOP ;  /* 0x0000000000007918 */ /* 0x000fe20000000000 */
.L_x_12:
[----:B------:R-:W4:Y:S01]  /*0a60*/  SHFL.IDX PT, R0, R163, RZ, 0x1f ;  /* 0x00001fffa3007589 */ /* 0x000f2200000e0000 */
[----:B------:R-:W-:Y:S01]  /*0a70*/  NOP ;  /* 0x0000000000007918 */ /* 0x000fe20000000000 */
[----:B----4-:R-:W-:-:S13]  /*0a80*/  ISETP.NE.AND P1, PT, R0, 0x4, PT ;  /* 0x000000040000780c */ /* 0x010fda0003f25270 */
[----:B------:R-:W-:Y:S05]  /*0a90*/  @P1 BRA `(.L_x_13) ;  /* 0x0000000000481947 */ /* 0x000fea0003800000 */
[----:B--23--:R-:W-:Y:S01]  /*0aa0*/  UMOV UR4, 0x720 ;  /* 0x0000072000047882 */ /* 0x00cfe20000000000 */
[----:B------:R-:W-:Y:S01]  /*0ab0*/  UMOV UR6, 0x400 ;  /* 0x0000040000067882 */ /* 0x000fe20000000000 */
[----:B------:R-:W-:Y:S01]  /*0ac0*/  USEL UR4, UR4, 0x620, UP4 ;  /* 0x0000062004047887 */ /* 0x000fe2000a000000 */
        /* <DEDUP_REMOVED lines=9> */
[----:B------:R-:W2:Y:S02]  /*0b60*/  FENCE.VIEW.ASYNC.S ;  /* 0x00000000000073c6 */ /* 0x000ea40000000000 */
[----:B--2---:R4:W2:Y:S08]  /*0b70*/  SYNCS.EXCH.64 URZ, [UR6+0x100], UR8 ;  /* 0x0001000806ff75b2 */ /* 0x0048b00008000100 */
[----:B------:R4:W3:Y:S01]  /*0b80*/  SYNCS.EXCH.64 URZ, [UR6+0x110], UR4 ;  /* 0x0001100406ff75b2 */ /* 0x0008e20008000100 */
[----:B------:R4:W1:Y:S01]  /*0b90*/  SYNCS.EXCH.64 URZ, [UR6+0x108], UR8 ;  /* 0x0001080806ff75b2 */ /* 0x0008620008000100 */
[----:B------:R4:W1:Y:S02]  /*0ba0*/  SYNCS.EXCH.64 URZ, [UR6+0x118], UR4 ;  /* 0x0001180406ff75b2 */ /* 0x0008640008000100 */
[----:B----4-:R-:W-:Y:S01]  /*0bb0*/  NOP ;  /* 0x0000000000007918 */ /* 0x010fe20000000000 */
.L_x_13:
[----:B------:R-:W4:Y:S01]  /*0bc0*/  SHFL.IDX PT, R0, R163, RZ, 0x1f ;  /* 0x00001fffa3007589 */ /* 0x000f2200000e0000 */
[----:B------:R-:W-:Y:S01]  /*0bd0*/  NOP ;  /* 0x0000000000007918 */ /* 0x000fe20000000000 */
[----:B----4-:R-:W-:-:S13]  /*0be0*/  ISETP.NE.AND P1, PT, R0, 0x5, PT ;  /* 0x000000050000780c */ /* 0x010fda0003f25270 */
[----:B------:R-:W-:Y:S05]  /*0bf0*/  @P1 BRA `(.L_x_14) ;  /* 0x0000000000441947 */ /* 0x000fea0003800000 */
[----:B--23--:R-:W-:Y:S01]  /*0c00*/  UMOV UR4, 0x400 ;  /* 0x0000040000047882 */ /* 0x00cfe20000000000 */
        /* <DEDUP_REMOVED lines=16> */
.L_x_14:
[----:B------:R-:W4:Y:S01]  /*0d10*/  SHFL.IDX PT, R0, R163, RZ, 0x1f ;  /* 0x00001fffa3007589 */ /* 0x000f2200000e0000 */
[----:B------:R-:W-:Y:S01]  /*0d20*/  ISETP.NE.OR P0, PT, RZ, UR17, !P0 ;  /* 0x00000011ff007c0c */ /* 0x000fe2000c705670 */
[----:B------:R-:W-:Y:S01]  /*0d30*/  NOP ;  /* 0x0000000000007918 */ /* 0x000fe20000000000 */
[----:B----4-:R-:W-:-:S13]  /*0d40*/  ISETP.NE.AND P1, PT, R0, 0x3, PT ;  /* 0x000000030000780c */ /* 0x010fda0003f25270 */
[----:B------:R-:W-:Y:S05]  /*0d50*/  @P1 BRA `(.L_x_15) ;  /* 0x0000000000341947 */ /* 0x000fea0003800000 */
[----:B--23--:R-:W-:Y:S01]  /*0d60*/  UMOV UR4, 0x400 ;  /* 0x0000040000047882 */ /* 0x00cfe20000000000 */
[----:B------:R-:W-:Y:S01]  /*0d70*/  UMOV UR6, 0x20 ;  /* 0x0000002000067882 */ /* 0x000fe20000000000 */
[----:B------:R-:W-:Y:S02]  /*0d80*/  ULEA UR4, UR45, UR4, 0x18 ;  /* 0x000000042d047291 */ /* 0x000fe4000f8ec0ff */
[----:B------:R-:W-:-:S04]  /*0d90*/  UIADD3 UR6, UPT, UPT, -UR6, 0x100000, URZ ;  /* 0x0010000006067890 */ /* 0x000fc8000fffe1ff */
[----:B------:R-:W-:Y:S02]  /*0da0*/  USHF.L.U32 UR7, UR6, 0xb, URZ ;  /* 0x0000000b06077899 */ /* 0x000fe400080006ff */
[----:B------:R-:W-:Y:S01]  /*0db0*/  USHF.L.U32 UR6, UR6, 0x1, URZ ;  /* 0x0000000106067899 */ /* 0x000fe200080006ff */
[----:B------:R-:W-:Y:S01]  /*0dc0*/  ELECT P1, URZ, PT ;  /* 0x0000000000ff782f */ /* 0x000fe20003820000 */
[----:B------:R-:W2:Y:S10]  /*0dd0*/  FENCE.VIEW.ASYNC.S ;  /* 0x00000000000073c6 */ /* 0x000eb40000000000 */
[----:B--2---:R4:W2:Y:S01]  /*0de0*/  SYNCS.EXCH.64 URZ, [UR4+0x140], UR6 ;  /* 0x0001400604ff75b2 */ /* 0x0048a20008000100 */
[----:B------:R4:W3:Y:S01]  /*0df0*/  SYNCS.EXCH.64 URZ, [UR4+0x150], UR6 ;  /* 0x0001500604ff75b2 */ /* 0x0008e20008000100 */
[----:B------:R4:W1:Y:S01]  /*0e00*/  SYNCS.EXCH.64 URZ, [UR4+0x148], UR6 ;  /* 0x0001480604ff75b2 */ /* 0x0008620008000100 */
[----:B------:R4:W1:Y:S02]  /*0e10*/  SYNCS.EXCH.64 URZ, [UR4+0x158], UR6 ;  /* 0x0001580604ff75b2 */ /* 0x0008640008000100 */
[----:B----4-:R-:W-:Y:S01]  /*0e20*/  NOP ;  /* 0x0000000000007918 */ /* 0x010fe20000000000 */
.L_x_15:
[----:B------:R-:W-:Y:S01]  /*0e30*/  VOTEU.ALL UP0, P0 ;  /* 0x0000000000ff7886 */ /* 0x000fe20000000000 */
[----:B--23--:R-:W-:Y:S01]  /*0e40*/  UMOV UR4, 0x20 ;  /* 0x0000002000047882 */ /* 0x00cfe20000000000 */
[----:B------:R-:W2:Y:S01]  /*0e50*/  LDCU UR7, c[0x0][0x36c] ;  /* 0x00006d80ff0777ac */ /* 0x000ea20008000800 */
[----:B------:R-:W-:Y:S01]  /*0e60*/  NOP ;  /* 0x0000000000007918 */ /* 0x000fe20000000000 */
[----:B------:R-:W-:Y:S01]  /*0e70*/  LOP3.LUT R0, R174, 0x1f, RZ, 0xc0, !PT ;  /* 0x0000001fae007812 */ /* 0x000fe200078ec0ff */
[----:B------:R-:W-:Y:S01]  /*0e80*/  @!UP0 UMOV UR6, 0x400 ;  /* 0x0000040000068882 */ /* 0x000fe20000000000 */
[----:B------:R-:W-:-:S04]  /*0e90*/  @!UP0 UIADD3 UR4, UPT, UPT, -UR4, 0x100000, URZ ;  /* 0x0010000004048890 */ /* 0x000fc8000fffe1ff */
[----:B------:R-:W-:Y:S02]  /*0ea0*/  @!UP0 USHF.L.U32 UR5, UR4, 0xb, URZ ;  /* 0x0000000b04058899 */ /* 0x000fe400080006ff */
[----:B------:R-:W-:Y:S02]  /*0eb0*/  @!UP0 USHF.L.U32 UR4, UR4, 0x1, URZ ;  /* 0x0000000104048899 */ /* 0x000fe400080006ff */
[----:B------:R-:W-:Y:S01]  /*0ec0*/  @!UP0 ULEA UR6, UR45, UR6, 0x18 ;  /* 0x000000062d068291 */ /* 0x000fe2000f8ec0ff */
[----:B------:R-:W-:Y:S01]  /*0ed0*/  VOTEU.ALL UP0, P0 ;  /* 0x0000000000ff7886 */ /* 0x000fe20000000000 */
[----:B------:R-:W-:Y:S02]  /*0ee0*/  UISETP.NE.AND UP5, UPT, UR17, URZ, UPT ;  /* 0x000000ff1100728c */ /* 0x000fe4000bfa5270 */
[----:B--2---:R-:W-:Y:S01]  /*0ef0*/  UISETP.EQ.U32.AND UP6, UPT, UR7, 0x1, UPT ;  /* 0x000000010700788c */ /* 0x004fe2000bfc2070 */
[----:B------:R-:W2:Y:S07]  /*0f00*/  FENCE.VIEW.ASYNC.S ;  /* 0x00000000000073c6 */ /* 0x000eae0000000000 */
[----:B--2---:R2:W3:Y:S01]  /*0f10*/  @!UP0 SYNCS.EXCH.64 URZ, [UR6+0x160], UR4 ;  /* 0x0001600406ff85b2 */ /* 0x0044e20008000100 */
[----:B------:R-:W-:Y:S05]  /*0f20*/  BRA.U !UP6, `(.L_x_16) ;  /* 0x000000010e087547 */ /* 0x000fea000b800000 */
[----:B-1-3--:R-:W-:Y:S01]  /*0f30*/  UCGABAR_ARV ;  /* 0x00000000000079c7 */ /* 0x00afe20008000000 */
[----:B------:R-:W-:Y:S05]  /*0f40*/  BRA `(.L_x_17) ;  /* 0x0000000000047947 */ /* 0x000fea0003800000 */
.L_x_16:
[----:B-1-3--:R-:W-:Y:S01]  /*0f50*/  NOP ;  /* 0x0000000000007918 */ /* 0x00afe20000000000 */
.L_x_17:
[----:B------:R-:W1:Y:S01]  /*0f60*/  S2UR UR16, SR_CTAID.X ;  /* 0x00000000001079c3 */ /* 0x000e620000002500 */
[----:B------:R-:W-:-:S05]  /*0f70*/  CS2R.32 R164, SR_CgaSize ;  /* 0x0000000000a47805 */ /* 0x000fca0000008a00 */
[----:B------:R-:W-:-:S05]  /*0f80*/  IMAD R164, R164, -0xa0, RZ ;  /* 0xffffff60a4a47824 */ /* 0x000fca00078e02ff */
[----:B--2---:R-:W-:-:S14]  /*0f90*/  R2UR UR5, R164 ;  /* 0x00000000a40572ca */ /* 0x004fdc00000e0000 */
[----:B------:R-:W2:Y:S01]  /*0fa0*/  LDCU UR5, c[0x0][UR5+0x2b0] ;  /* 0x00005600050577ac */ /* 0x000ea20008000800 */
[----:B------:R-:W-:-:S05]  /*0fb0*/  CS2R.32 R164, SR_CgaSize ;  /* 0x0000000000a47805 */ /* 0x000fca0000008a00 */
[----:B------:R-:W-:-:S05]  /*0fc0*/  IMAD R164, R164, -0xa0, RZ ;  /* 0xffffff60a4a47824 */ /* 0x000fca00078e02ff */
[----:B------:R-:W-:-:S14]  /*0fd0*/  R2UR UR4, R164 ;  /* 0x00000000a40472ca */ /* 0x000fdc00000e0000 */
[----:B------:R-:W3:Y:S01]  /*0fe0*/  LDCU UR4, c[0x0][UR4+0x2b4] ;  /* 0x00005680040477ac */ /* 0x000ee20008000800 */
[----:B------:R-:W4:Y:S01]  /*0ff0*/  S2UR UR20, SR_CTAID.Y ;  /* 0x00000000001479c3 */ /* 0x000f220000002600 */
[----:B------:R-:W-:-:S05]  /*1000*/  CS2R.32 R164, SR_CgaSize ;  /* 0x0000000000a47805 */ /* 0x000fca0000008a00 */
[----:B------:R-:W-:-:S05]  /*1010*/  IMAD R164, R164, -0xa0, RZ ;  /* 0xffffff60a4a47824 */ /* 0x000fca00078e02ff */
[----:B------:R-:W-:-:S14]  /*1020*/  R2UR UR7, R164 ;  /* 0x00000000a40772ca */ /* 0x000fdc00000e0000 */
[----:B------:R-:W3:Y:S01]  /*1030*/  LDCU UR7, c[0x0][UR7+0x2a0] ;  /* 0x00005400070777ac */ /* 0x000ee20008000800 */
[----:B------:R-:W-:-:S05]  /*1040*/  CS2R.32 R164, SR_CgaSize ;  /* 0x0000000000a47805 */ /* 0x000fca0000008a00 */
[----:B------:R-:W-:-:S05]  /*1050*/  IMAD R164, R164, -0xa0, RZ ;  /* 0xffffff60a4a47824 */ /* 0x000fca00078e02ff */
[----:B------:R-:W-:-:S14]  /*1060*/  R2UR UR61, R164 ;  /* 0x00000000a43d72ca */ /* 0x000fdc00000e0000 */
[----:B------:R-:W3:Y:S01]  /*1070*/  LDCU UR61, c[0x0][UR61+0x2a4] ;  /* 0x000054803d3d77ac */ /* 0x000ee20008000800 */
[----:B------:R-:W-:Y:S01]  /*1080*/  UISETP.GT.U32.AND UP0, UPT, UR33, 0xffff, UPT ;  /* 0x0000ffff2100788c */ /* 0x000fe2000bf04070 */
[----:B------:R-:W3:Y:S01]  /*1090*/  LDCU UR23, c[0x0][0xb24] ;  /* 0x00016480ff1777ac */ /* 0x000ee20008000800 */
[----:B------:R-:W3:Y:S01]  /*10a0*/  LDCU UR42, c[0x0][0xb24] ;  /* 0x00016480ff2a77ac */ /* 0x000ee20008000800 */
[----:B-1----:R-:W-:Y:S01]  /*10b0*/  I2FP.F32.U32 R3, UR16 ;  /* 0x0000001000037c45 */ /* 0x002fe20008201000 */
[----:B------:R-:W1:Y:S04]  /*10c0*/  LDCU UR29, c[0x0][0xb30] ;  /* 0x00016600ff1d77ac */ /* 0x000e680008000800 */
[----:B--2---:R-:W-:Y:S01]  /*10d0*/  FMUL R3, R3, UR5 ;  /* 0x0000000503037c20 */ /* 0x004fe20008400000 */
[----:B------:R-:W-:Y:S01]  /*10e0*/  USHF.L.U32 UR22, UR45, 0xa, URZ ;  /* 0x0000000a2d167899 */ /* 0x000fe200080006ff */
[----:B----4-:R-:W-:Y:S01]  /*10f0*/  I2FP.F32.U32 R2, UR20 ;  /* 0x0000001400027c45 */ /* 0x010fe20008201000 */
[----:B------:R-:W-:Y:S01]  /*1100*/  UMOV UR11, 0x55 ;  /* 0x00000055000b7882 */ /* 0x000fe20000000000 */
[----:B------:R-:W-:-:S02]  /*1110*/  USHF.L.U32 UR46, UR16, 0x7, URZ ;  /* 0x00000007102e7899 */ /* 0x000fc400080006ff */
[----:B------:R-:W2:Y:S01]  /*1120*/  F2I.U32.TRUNC.NTZ R3, R3 ;  /* 0x0000000300037305 */ /* 0x000ea2000020f000 */
[----:B------:R-:W-:Y:S01]  /*1130*/  USEL UR21, UR33, 0xffff, !UP0 ;  /* 0x0000ffff21157887 */ /* 0x000fe2000c000000 */
[----:B---3--:R-:W-:-:S06]  /*1140*/  FMUL R2, R2, UR4 ;  /* 0x0000000402027c20 */ /* 0x008fcc0008400000 */
[----:B------:R-:W3:Y:S01]  /*1150*/  F2I.U32.TRUNC.NTZ R2, R2 ;  /* 0x0000000200027305 */ /* 0x000ee2000020f000 */
[----:B--2---:R-:W-:Y:S02]  /*1160*/  R2UR UR4, R3 ;  /* 0x00000000030472ca */ /* 0x004fe400000e0000 */
[----:B------:R-:W-:Y:S02]  /*1170*/  PRMT R3, RZ, 0x7610, R3 ;  /* 0x00007610ff037816 */ /* 0x000fe40000000003 */
[----:B---3--:R-:W-:Y:S02]  /*1180*/  R2UR UR6, R2 ;  /* 0x00000000020672ca */ /* 0x008fe400000e0000 */
[----:B------:R-:W-:-:S07]  /*1190*/  PRMT R2, RZ, 0x7610, R2 ;  /* 0x00007610ff027816 */ /* 0x000fce0000000002 */
[----:B------:R-:W-:-:S04]  /*11a0*/  UIADD3 UR5, UPT, UPT, -UR4, URZ, URZ ;  /* 0x000000ff04057290 */ /* 0x000fc8000fffe1ff */
[----:B------:R-:W-:Y:S02]  /*11b0*/  UIMAD UR5, UR7, UR5, UR16 ;  /* 0x00000005070572a4 */ /* 0x000fe4000f8e0210 */
[----:B------:R-:W-:-:S04]  /*11c0*/  UIADD3 UR4, UPT, UPT, -UR6, URZ, URZ ;  /* 0x000000ff06047290 */ /* 0x000fc8000fffe1ff */
[----:B------:R-:W-:Y:S01]  /*11d0*/  IMAD.U32 R164, RZ, RZ, UR5 ;  /* 0x00000005ffa47e24 */ /* 0x000fe2000f8e00ff */
[----:B------:R-:W-:Y:S01]  /*11e0*/  UIMAD UR61, UR61, UR4, UR20 ;  /* 0x000000043d3d72a4 */ /* 0x000fe2000f8e0214 */
[----:B-1----:R-:W-:Y:S11]  /*11f0*/  BRA.U UP5, `(.L_x_18) ;  /* 0x0000000105607547 */ /* 0x002ff6000b800000 */
[----:B------:R-:W-:-:S13]  /*1200*/  R2UR UR4, R164 ;  /* 0x00000000a40472ca */ /* 0x000fda00000e0000 */
[----:B------:R-:W-:Y:S02]  /*1210*/  UISETP.GT.U32.AND UP0, UPT, UR4, 0x1, UPT ;  /* 0x000000010400788c */ /* 0x000fe4000bf04070 */
[----:B------:R-:W-:Y:S02]  /*1220*/  ULOP3.LUT UR10, UR4, 0xfffffffe, URZ, 0xc0, !UPT ;  /* 0xfffffffe040a7892 */ /* 0x000fe4000f8ec0ff */
[----:B------:R-:W-:Y:S02]  /*1230*/  UISETP.NE.AND UP3, UPT, UR61, URZ, UP0 ;  /* 0x000000ff3d00728c */ /* 0x000fe40008765270 */
[----:B------:R-:W-:Y:S02]  /*1240*/  UISETP.NE.AND UP2, UPT, UR61, 0x1, UP0 ;  /* 0x000000013d00788c */ /* 0x000fe40008745270 */
[----:B------:R-:W-:Y:S02]  /*1250*/  UISETP.NE.AND UP1, UPT, UR61, 0x2, UP0 ;  /* 0x000000023d00788c */ /* 0x000fe40008725270 */
[----:B------:R-:W-:-:S02]  /*1260*/  UISETP.NE.AND UP0, UPT, UR61, 0x3, UP0 ;  /* 0x000000033d00788c */ /* 0x000fc40008705270 */
[----:B------:R-:W-:Y:S02]  /*1270*/  USEL UR6, URZ, 0x1, UP3 ;  /* 0x00000001ff067887 */ /* 0x000fe40009800000 */
[----:B------:R-:W-:Y:S02]  /*1280*/  USEL UR5, URZ, 0x4, UP2 ;  /* 0x00000004ff057887 */ /* 0x000fe40009000000 */
[----:B------:R-:W-:Y:S02]  /*1290*/  USEL UR4, URZ, 0x10, UP1 ;  /* 0x00000010ff047887 */ /* 0x000fe40008800000 */
[----:B------:R-:W-:Y:S02]  /*12a0*/  USEL UR9, URZ, 0x40, UP0 ;  /* 0x00000040ff097887 */ /* 0x000fe40008000000 */
[----:B------:R-:W-:Y:S02]  /*12b0*/  USEL UR8, URZ, 0x2, UP3 ;  /* 0x00000002ff087887 */ /* 0x000fe40009800000 */
[----:B------:R-:W-:-:S02]  /*12c0*/  UIADD3 UR4, UPT, UPT, UR4, UR5, UR6 ;  /* 0x0000000504047290 */ /* 0x000fc4000fffe006 */
[----:B------:R-:W-:Y:S02]  /*12d0*/  USEL UR6, URZ, 0x20, UP1 ;  /* 0x00000020ff067887 */ /* 0x000fe40008800000 */
[----:B------:R-:W-:Y:S02]  /*12e0*/  USEL UR7, URZ, 0x8, UP2 ;  /* 0x00000008ff077887 */ /* 0x000fe40009000000 */
[----:B------:R-:W-:Y:S02]  /*12f0*/  UIADD3 UR5, UPT, UPT, UR8, UR9, UR4 ;  /* 0x0000000908057290 */ /* 0x000fe4000fffe004 */
[----:B------:R-:W-:Y:S02]  /*1300*/  ULEA UR4, UR61, UR10, 0x1 ;  /* 0x0000000a3d047291 */ /* 0x000fe4000f8e08ff */
[----:B------:R-:W-:Y:S02]  /*1310*/  USEL UR8, URZ, 0x80, UP0 ;  /* 0x00000080ff087887 */ /* 0x000fe40008000000 */
[----:B------:R-:W-:-:S03]  /*1320*/  UIADD3 UR5, UPT, UPT, UR6, UR7, UR5 ;  /* 0x0000000706057290 */ /* 0x000fc6000fffe005 */
[----:B------:R-:W-:Y:S01]  /*1330*/  UMOV UR6, 0x3 ;  /* 0x0000000300067882 */ /* 0x000fe20000000000 */
[----:B------:R-:W-:Y:S02]  /*1340*/  UIADD3 UR5, UPT, UPT, UR5, UR8, URZ ;  /* 0x0000000805057290 */ /* 0x000fe4000fffe0ff */
[----:B------:R-:W-:-:S04]  /*1350*/  USHF.L.U32 UR4, UR6, UR4, URZ ;  /* 0x0000000406047299 */ /* 0x000fc800080006ff */
[----:B------:R-:W-:Y:S02]  /*1360*/  MOV R3, UR5 ;  /* 0x0000000500037c02 */ /* 0x000fe40008000f00 */
[----:B------:R-:W-:-:S07]  /*1370*/  IMAD.U32 R2, RZ, RZ, UR4 ;  /* 0x00000004ff027e24 */ /* 0x000fce000f8e00ff */
.L_x_18:
[----:B------:R-:W1:Y:S01]  /*1380*/  S2UR UR36, SR_CTAID.Z ;  /* 0x00000000002479c3 */ /* 0x000e620000002700 */
[----:B------:R-:W-:Y:S02]  /*1390*/  UISETP.GE.AND UP0, UPT, UR23, 0x1, UPT ;  /* 0x000000011700788c */ /* 0x000fe4000bf06270 */
[----:B------:R-:W-:Y:S02]  /*13a0*/  ULOP3.LUT UR21, UR21, 0xffff, URZ, 0xc0, !UPT ;  /* 0x0000ffff15157892 */ /* 0x000fe4000f8ec0ff */
[----:B------:R-:W-:Y:S02]  /*13b0*/  UISETP.NE.AND UP3, UPT, UR17, 0x2, UPT ;  /* 0x000000021100788c */ /* 0x000fe4000bf65270 */
[----:B------:R-:W-:Y:S02]  /*13c0*/  ULOP3.LUT UR22, UR22, 0x1800, URZ, 0xc0, !UPT ;  /* 0x0000180016167892 */ /* 0x000fe4000f8ec0ff */
[----:B------:R-:W-:Y:S02]  /*13d0*/  ULOP3.LUT UR46, UR46, 0x80, URZ, 0xc0, !UPT ;  /* 0x000000802e2e7892 */ /* 0x000fe4000f8ec0ff */
[----:B------:R-:W-:Y:S01]  /*13e0*/  USHF.L.U32 UR21, UR11, UR21, URZ ;  /* 0x000000150b157299 */ /* 0x000fe200080006ff */
[----:B------:R-:W-:Y:S11]  /*13f0*/  BRA.U !UP0, `(.L_x_19) ;  /* 0x0000000108d47547 */ /* 0x000ff6000b800000 */
[----:B------:R-:W2:Y:S01]  /*1400*/  LDCU.128 UR12, c[0x0][0xb10] ;  /* 0x00016200ff0c77ac */ /* 0x000ea20008000c00 */
[----:B------:R-:W3:Y:S01]  /*1410*/  LDCU UR6, c[0x0][0x370] ;  /* 0x00006e00ff0677ac */ /* 0x000ee20008000800 */
[----:B------:R-:W4:Y:S01]  /*1420*/  LDCU UR5, c[0x0][0x374] ;  /* 0x00006e80ff0577ac */ /* 0x000f220008000800 */
[----:B------:R-:W1:Y:S01]  /*1430*/  LDCU UR28, c[0x0][0xb0c] ;  /* 0x00016180ff1c77ac */ /* 0x000e620008000800 */
[----:B------:R-:W1:Y:S01]  /*1440*/  LDCU UR7, c[0x0][0xb20] ;  /* 0x00016400ff0777ac */ /* 0x000e620008000800 */
[----:B------:R-:W1:Y:S01]  /*1450*/  LDCU.64 UR8, c[0x0][0xb28] ;  /* 0x00016500ff0877ac */ /* 0x000e620008000a00 */
[----:B--2---:R-:W-:Y:S02]  /*1460*/  UISETP.NE.AND UP0, UPT, UR14, 0x1, UPT ;  /* 0x000000010e00788c */ /* 0x004fe4000bf05270 */
[----:B----4-:R-:W-:Y:S02]  /*1470*/  UIMAD.WIDE.U32 UR10, UR5, UR15, URZ ;  /* 0x0000000f050a72a5 */ /* 0x010fe4000f8e00ff */
[----:B---3--:R-:W-:-:S02]  /*1480*/  UIMAD.WIDE.U32 UR24, UR6, UR12, URZ ;  /* 0x0000000c061872a5 */ /* 0x008fc4000f8e00ff */
[----:B-1----:R-:W-:Y:S02]  /*1490*/  UISETP.NE.AND UP1, UPT, UR28, 0x1, UPT ;  /* 0x000000011c00788c */ /* 0x002fe4000bf25270 */
[----:B------:R-:W-:Y:S01]  /*14a0*/  UISETP.NE.AND UP2, UPT, UR23, 0x1, UPT ;  /* 0x000000011700788c */ /* 0x000fe2000bf45270 */
[----:B------:R-:W-:Y:S02]  /*14b0*/  UMOV UR10, UR11 ;  /* 0x0000000b000a7c82 */ /* 0x000fe40008000000 */
[----:B------:R-:W-:Y:S01]  /*14c0*/  UMOV UR24, UR25 ;  /* 0x0000001900187c82 */ /* 0x000fe20008000000 */
[----:B------:R-:W-:Y:S02]  /*14d0*/  @UP0 USHF.R.U32.HI UR5, URZ, UR7, UR10 ;  /* 0x00000007ff050299 */ /* 0x000fe4000801160a */
[----:B------:R-:W-:Y:S02]  /*14e0*/  UIMAD.WIDE.U32 UR26, UR20, UR15, URZ ;  /* 0x0000000f141a72a5 */ /* 0x000fe4000f8e00ff */
[----:B------:R-:W-:-:S02]  /*14f0*/  UIMAD.WIDE.U32 UR10, UR5, UR8, URZ ;  /* 0x00000008050a72a5 */ /* 0x000fc4000f8e00ff */
[----:B------:R-:W-:Y:S02]  /*1500*/  @UP1 USHF.R.U32.HI UR6, URZ, UR13, UR24 ;  /* 0x0000000dff061299 */ /* 0x000fe40008011618 */
[----:B------:R-:W-:Y:S02]  /*1510*/  UIMAD.WIDE.U32 UR18, UR16, UR12, URZ ;  /* 0x0000000c101272a5 */ /* 0x000fe4000f8e00ff */
[----:B------:R-:W-:Y:S01]  /*1520*/  UIMAD.WIDE.U32 UR24, UR6, UR8, URZ ;  /* 0x00000008061872a5 */ /* 0x000fe2000f8e00ff */
[----:B------:R-:W-:Y:S01]  /*1530*/  UMOV UR4, UR27 ;  /* 0x0000001b00047c82 */ /* 0x000fe20008000000 */
[----:B------:R-:W-:Y:S01]  /*1540*/  UMOV UR10, UR11 ;  /* 0x0000000b000a7c82 */ /* 0x000fe20008000000 */
[----:B------:R-:W-:Y:S02]  /*1550*/  USHF.R.U32.HI UR4, URZ, UR7, UR4 ;  /* 0x00000007ff047299 */ /* 0x000fe40008011604 */
[----:B------:R-:W-:Y:S02]  /*1560*/  @UP2 USHF.R.U32.HI UR5, URZ, UR9, UR10 ;  /* 0x00000009ff052299 */ /* 0x000fe4000801160a */
[----:B------:R-:W-:Y:S01]  /*1570*/  UMOV UR7, UR25 ;  /* 0x0000001900077c82 */ /* 0x000fe20008000000 */
[----:B------:R-:W-:Y:S01]  /*1580*/  UMOV UR18, UR19 ;  /* 0x0000001300127c82 */ /* 0x000fe20008000000 */
[----:B------:R-:W-:-:S02]  /*1590*/  @UP2 USHF.R.U32.HI UR6, URZ, UR9, UR7 ;  /* 0x00000009ff062299 */ /* 0x000fc40008011607 */
[----:B------:R-:W-:Y:S02]  /*15a0*/  USHF.R.U32.HI UR13, URZ, UR13, UR18 ;  /* 0x0000000dff0d7299 */ /* 0x000fe40008011612 */
[----:B------:R-:W-:Y:S02]  /*15b0*/  USEL UR4, UR20, UR4, !UP0 ;  /* 0x0000000414047287 */ /* 0x000fe4000c000000 */
[----:B------:R-:W-:Y:S02]  /*15c0*/  UIMAD UR7, UR5, UR23, URZ ;  /* 0x00000017050772a4 */ /* 0x000fe4000f8e02ff */
[----:B------:R-:W-:Y:S02]  /*15d0*/  USEL UR5, UR16, UR13, !UP1 ;  /* 0x0000000d10057287 */ /* 0x000fe4000c800000 */
[----:B------:R-:W-:Y:S02]  /*15e0*/  UIMAD UR12, UR6, UR23, URZ ;  /* 0x00000017060c72a4 */ /* 0x000fe4000f8e02ff */
[----:B------:R-:W-:-:S02]  /*15f0*/  UISETP.GE.AND UP0, UPT, UR4, UR7, UPT ;  /* 0x000000070400728c */ /* 0x000fc4000bf06270 */
[----:B------:R-:W-:Y:S02]  /*1600*/  UIMAD.WIDE.U32 UR10, UR4, UR8, URZ ;  /* 0x00000008040a72a5 */ /* 0x000fe4000f8e00ff */
[----:B------:R-:W-:Y:S02]  /*1610*/  UISETP.GE.OR UP0, UPT, UR5, UR12, UP0 ;  /* 0x0000000c0500728c */ /* 0x000fe40008706670 */
[----:B------:R-:W-:Y:S02]  /*1620*/  UIMAD.WIDE.U32 UR12, UR5, UR8, URZ ;  /* 0x00000008050c72a5 */ /* 0x000fe4000f8e00ff */
[----:B------:R-:W-:Y:S01]  /*1630*/  UIADD3 UR10, UPT, UPT, -UR4, URZ, URZ ;  /* 0x000000ff040a7290 */ /* 0x000fe2000fffe1ff */
[----:B------:R-:W-:Y:S01]  /*1640*/  UMOV UR8, UR11 ;  /* 0x0000000b00087c82 */ /* 0x000fe20008000000 */
[----:B------:R-:W-:Y:S02]  /*1650*/  UIADD3 UR11, UPT, UPT, -UR5, URZ, URZ ;  /* 0x000000ff050b7290 */ /* 0x000fe4000fffe1ff */
[----:B------:R-:W-:-:S03]  /*1660*/  USHF.R.U32.HI UR8, URZ, UR9, UR8 ;  /* 0x00000009ff087299 */ /* 0x000fc60008011608 */
[----:B------:R-:W-:Y:S01]  /*1670*/  @!UP0 UMOV UR7, UR13 ;  /* 0x0000000d00078c82 */ /* 0x000fe20008000000 */
[----:B------:R-:W-:Y:S02]  /*1680*/  UIMAD UR20, UR14, UR10, UR20 ;  /* 0x0000000a0e1472a4 */ /* 0x000fe4000f8e0214 */
[----:B------:R-:W-:Y:S02]  /*1690*/  USEL UR8, UR4, UR8, !UP2 ;  /* 0x0000000804087287 */ /* 0x000fe4000d000000 */
[----:B------:R-:W-:Y:S02]  /*16a0*/  @!UP0 USHF.R.U32.HI UR7, URZ, UR9, UR7 ;  /* 0x00000009ff078299 */ /* 0x000fe40008011607 */
[----:B------:R-:W-:Y:S02]  /*16b0*/  UIADD3 UR9, UPT, UPT, -UR8, URZ, URZ ;  /* 0x000000ff08097290 */ /* 0x000fe4000fffe1ff */
[----:B------:R-:W-:Y:S02]  /*16c0*/  @!UP0 USEL UR7, UR5, UR7, !UP2 ;  /* 0x0000000705078287 */ /* 0x000fe4000d000000 */
[----:B------:R-:W-:-:S02]  /*16d0*/  UIMAD UR9, UR23, UR9, UR4 ;  /* 0x00000009170972a4 */ /* 0x000fc4000f8e0204 */
[----:B------:R-:W-:Y:S02]  /*16e0*/  @!UP0 UIADD3 UR8, UPT, UPT, UR8, -UR7, URZ ;  /* 0x8000000708088290 */ /* 0x000fe4000fffe0ff */
[----:B------:R-:W-:Y:S02]  /*16f0*/  @!UP0 UIMAD UR6, UR9, UR6, UR7 ;  /* 0x00000006090682a4 */ /* 0x000fe4000f8e0207 */
[----:B------:R-:W-:Y:S02]  /*1700*/  @!UP0 UIMAD UR4, UR8, UR23, UR5 ;  /* 0x00000017080482a4 */ /* 0x000fe4000f8e0205 */
[----:B------:R-:W-:Y:S02]  /*1710*/  UIMAD UR16, UR28, UR11, UR16 ;  /* 0x0000000b1c1072a4 */ /* 0x000fe4000f8e0210 */
[----:B------:R-:W-:Y:S01]  /*1720*/  UIMAD UR20, UR4, UR14, UR20 ;  /* 0x0000000e041472a4 */ /* 0x000fe2000f8e0214 */
[----:B------:R-:W-:Y:S02]  /*1730*/  @!UP0 UMOV UR5, UR6 ;  /* 0x0000000600058c82 */ /* 0x000fe40008000000 */
[----:B------:R-:W-:-:S12]  /*1740*/  UIMAD UR16, UR5, UR28, UR16 ;  /* 0x0000001c051072a4 */ /* 0x000fd8000f8e0210 */
.L_x_19:
[----:B------:R-:W-:-:S09]  /*1750*/  UISETP.NE.AND UP0, UPT, UR29, 0x1, UPT ;  /* 0x000000011d00788c */ /* 0x000fd2000bf05270 */
[----:B------:R-:W-:Y:S05]  /*1760*/  BRA.U UP0, `(.L_x_20) ;  /* 0x0000000100447547 */ /* 0x000fea000b800000 */
[----:B------:R-:W2:Y:S01]  /*1770*/  LDCU.128 UR8, c[0x0][0xb10] ;  /* 0x00016200ff0877ac */ /* 0x000ea20008000c00 */
[----:B------:R-:W3:Y:S01]  /*1780*/  LDCU UR12, c[0x0][0xb0c] ;  /* 0x00016180ff0c77ac */ /* 0x000ee20008000800 */
[----:B------:R-:W4:Y:S01]  /*1790*/  LDCU UR13, c[0x0][0xb20] ;  /* 0x00016400ff0d77ac */ /* 0x000f220008000800 */
[----:B--2---:R-:W-:Y:S02]  /*17a0*/  UIMAD.WIDE.U32 UR6, UR16, UR8, URZ ;  /* 0x00000008100672a5 */ /* 0x004fe4000f8e00ff */
[----:B------:R-:W-:Y:S02]  /*17b0*/  UIMAD.WIDE.U32 UR4, UR20, UR11, URZ ;  /* 0x0000000b140472a5 */ /* 0x000fe4000f8e00ff */
[----:B---3--:R-:W-:Y:S02]  /*17c0*/  UISETP.NE.AND UP1, UPT, UR12, 0x1, UPT ;  /* 0x000000010c00788c */ /* 0x008fe4000bf25270 */
[----:B------:R-:W-:Y:S01]  /*17d0*/  UISETP.NE.AND UP0, UPT, UR10, 0x1, UPT ;  /* 0x000000010a00788c */ /* 0x000fe2000bf05270 */
[----:B------:R-:W-:-:S02]  /*17e0*/  UMOV UR6, UR7 ;  /* 0x0000000700067c82 */ /* 0x000fc40008000000 */
[----:B------:R-:W-:Y:S01]  /*17f0*/  UMOV UR4, UR5 ;  /* 0x0000000500047c82 */ /* 0x000fe20008000000 */
[----:B------:R-:W-:Y:S02]  /*1800*/  USHF.R.U32.HI UR6, URZ, UR9, UR6 ;  /* 0x00000009ff067299 */ /* 0x000fe40008011606 */
[----:B----4-:R-:W-:Y:S02]  /*1810*/  USHF.R.U32.HI UR4, URZ, UR13, UR4 ;  /* 0x0000000dff047299 */ /* 0x010fe40008011604 */
[----:B------:R-:W-:Y:S02]  /*1820*/  USEL UR5, UR16, UR6, !UP1 ;  /* 0x0000000610057287 */ /* 0x000fe4000c800000 */
[----:B------:R-:W-:-:S04]  /*1830*/  USEL UR4, UR20, UR4, !UP0 ;  /* 0x0000000414047287 */ /* 0x000fc8000c000000 */
[----:B------:R-:W-:Y:S02]  /*1840*/  UIADD3 UR6, UPT, UPT, UR5, -UR4, URZ ;  /* 0x8000000405067290 */ /* 0x000fe4000fffe0ff */
[----:B------:R-:W-:Y:S02]  /*1850*/  UIADD3 UR4, UPT, UPT, -UR5, UR4, URZ ;  /* 0x0000000405047290 */ /* 0x000fe4000fffe1ff */
[----:B------:R-:W-:Y:S02]  /*1860*/  UIMAD UR20, UR6, UR10, UR20 ;  /* 0x0000000a061472a4 */ /* 0x000fe4000f8e0214 */
[----:B------:R-:W-:-:S12]  /*1870*/  UIMAD UR16, UR4, UR12, UR16 ;  /* 0x0000000c041072a4 */ /* 0x000fd8000f8e0210 */
.L_x_20:
[----:B------:R-:W-:Y:S05]  /*1880*/  BRA.U !UP6, `(.L_x_21) ;  /* 0x000000010e0c7547 */ /* 0x000fea000b800000 */
[----:B------:R-:W-:Y:S01]  /*1890*/  UCGABAR_WAIT ;  /* 0x0000000000007dc7 */ /* 0x000fe20008000000 */
[----:B------:R-:W-:Y:S01]  /*18a0*/  CCTL.IVALL ;  /* 0x00000000ff00798f */ /* 0x000fe20002000000 */
[----:B------:R-:W-:Y:S05]  /*18b0*/  BRA `(.L_x_22) ;  /* 0x0000000000047947 */ /* 0x000fea0003800000 */
.L_x_21:
[----:B------:R-:W-:Y:S06]  /*18c0*/  BAR.SYNC.DEFER_BLOCKING 0x0 ;  /* 0x0000000000007b1d */ /* 0x000fec0000010000 */
.L_x_22:
[----:B------:R-:W-:Y:S05]  /*18d0*/  BRA.U UP3, `(.L_x_23) ;  /* 0x0000001503d87547 */ /* 0x000fea000b800000 */
[----:B------:R-:W2:Y:S01]  /*18e0*/  LDCU UR6, c[0x0][0x38c] ;  /* 0x00007180ff0677ac */ /* 0x000ea20008000800 */
[----:B------:R-:W-:Y:S01]  /*18f0*/  PLOP3.LUT P1, PT, PT, PT, UP4, 0x80, 0x8 ;  /* 0x000000000008781c */ /* 0x000fe20003f2f048 */
[----:B------:R-:W-:Y:S01]  /*1900*/  IMAD.MOV.U32 R12, RZ, RZ, 0x1 ;  /* 0x00000001ff0c7424 */ /* 0x000fe200078e00ff */
[----:B------:R-:W-:Y:S02]  /*1910*/  ISETP.NE.AND P2, PT, R0, RZ, P3 ;  /* 0x000000ff0000720c */ /* 0x000fe40001f45270 */
[----:B------:R-:W-:Y:S02]  /*1920*/  CS2R R10, SRZ ;  /* 0x00000000000a7805 */ /* 0x000fe4000001ff00 */
[----:B------:R-:W-:Y:S01]  /*1930*/  PLOP3.LUT P1, PT, P1, PT, PT, 0x8, 0x80 ;  /* 0x000000000080781c */ /* 0x000fe20000f2e170 */
[----:B------:R-:W-:Y:S01]  /*1940*/  IMAD.MOV.U32 R9, RZ, RZ, RZ ;  /* 0x000000ffff097224 */ /* 0x000fe200078e00ff */
[----:B------:R-:W3:Y:S01]  /*1950*/  LDCU UR38, c[0x0][0x370] ;  /* 0x00006e00ff2677ac */ /* 0x000ee20008000800 */
[----:B------:R-:W-:Y:S01]  /*1960*/  IMAD.MOV.U32 R8, RZ, RZ, 0x1 ;  /* 0x00000001ff087424 */ /* 0x000fe200078e00ff */
[----:B------:R-:W4:Y:S01]  /*1970*/  LDCU.64 UR26, c[0x0][0x348] ;  /* 0x00006900ff1a77ac */ /* 0x000f220008000a00 */
[----:B------:R-:W-:Y:S01]  /*1980*/  ULEA.HI UR43, UR22, UR46, URZ, 0x1a ;  /* 0x0000002e162b7291 */ /* 0x000fe2000f8fd0ff */
[----:B------:R-:W1:Y:S01]  /*1990*/  LDCU UR37, c[0x0][0x374] ;  /* 0x00006e80ff2577ac */ /* 0x000e620008000800 */
[----:B--2---:R-:W-:-:S02]  /*19a0*/  UIADD3 UR5, UPT, UPT, UR6, 0x3f, URZ ;  /* 0x0000003f06057890 */ /* 0x004fc4000fffe0ff */
[----:B------:R-:W-:Y:S02]  /*19b0*/  UIADD3 UR47, UPT, UPT, UR6, 0x7e, URZ ;  /* 0x0000007e062f7890 */ /* 0x000fe4000fffe0ff */
[----:B------:R-:W-:Y:S01]  /*19c0*/  USHF.R.S32.HI UR4, URZ, 0x1f, UR5 ;  /* 0x0000001fff047899 */ /* 0x000fe20008011405 */
[----:B------:R-:W-:-:S03]  /*19d0*/  UMOV UR7, URZ ;  /* 0x000000ff00077c82 */ /* 0x000fc60008000000 */
[----:B------:R-:W-:Y:S02]  /*19e0*/  ULEA.HI UR4, UR4, UR5, URZ, 0x6 ;  /* 0x0000000504047291 */ /* 0x000fe4000f8f30ff */
[----:B------:R-:W-:Y:S02]  /*19f0*/  UIADD3 UR5, UPT, UPT, UR6, -0x1, URZ ;  /* 0xffffffff06057890 */ /* 0x000fe4000fffe0ff */
[----:B------:R-:W-:Y:S02]  /*1a00*/  USHF.R.S32.HI UR40, URZ, 0x6, UR4 ;  /* 0x00000006ff287899 */ /* 0x000fe40008011404 */
[----:B------:R-:W-:Y:S02]  /*1a10*/  UISETP.GE.U32.AND UP1, UPT, UR5, -0x7f, UPT ;  /* 0xffffff810500788c */ /* 0x000fe4000bf26070 */
[----:B------:R-:W-:-:S04]  /*1a20*/  UISETP.LT.U32.AND UP0, UPT, UR40, 0xb, UPT ;  /* 0x0000000b2800788c */ /* 0x000fc8000bf01070 */
[----:B------:R-:W-:Y:S02]  /*1a30*/  USEL UR39, UR40, 0xb, UP0 ;  /* 0x0000000b28277887 */ /* 0x000fe40008000000 */
[----:B------:R-:W-:Y:S02]  /*1a40*/  UISETP.NE.AND UP0, UPT, UR17, URZ, UPT ;  /* 0x000000ff1100728c */ /* 0x000fe4000bf05270 */
[----:B------:R-:W-:Y:S02]  /*1a50*/  UIADD3 UR4, UPT, UPT, UR39, -0x1, URZ ;  /* 0xffffffff27047890 */ /* 0x000fe4000fffe0ff */
[----:B------:R-:W-:Y:S02]  /*1a60*/  @UP1 UIADD3 UR4, UPT, UPT, UR39, URZ, URZ ;  /* 0x000000ff27041290 */ /* 0x000fe4000fffe0ff */
[----:B------:R-:W-:Y:S02]  /*1a70*/  USEL UR23, UR41, 0x2, UP0 ;  /* 0x0000000229177887 */ /* 0x000fe40008000000 */
[----:B------:R-:W-:-:S02]  /*1a80*/  UIADD3 UR44, UPT, UPT, UR40, -UR39, URZ ;  /* 0x80000027282c7290 */ /* 0x000fc4000fffe0ff */
[----:B------:R-:W-:Y:S02]  /*1a90*/  UIADD3 UR25, UPT, UPT, UR4, 0x1, URZ ;  /* 0x0000000104197890 */ /* 0x000fe4000fffe0ff */
[----:B-1-34-:R-:W-:-:S12]  /*1aa0*/  UIADD3 UR41, UPT, UPT, -UR4, URZ, URZ ;  /* 0x000000ff04297290 */ /* 0x01afd8000fffe1ff */
.L_x_43:
[----:B------:R-:W-:Y:S01]  /*1ab0*/  UISETP.NE.AND UP0, UPT, UR45, URZ, UPT ;  /* 0x000000ff2d00728c */ /* 0x000fe2000bf05270 */
[----:B-1----:R-:W1:Y:S08]  /*1ac0*/  S2UR UR45, SR_CgaCtaId ;  /* 0x00000000002d79c3 */ /* 0x002e700000008800 */
[----:B------:R-:W-:Y:S05]  /*1ad0*/  BRA.U UP0, `(.L_x_24) ;  /* 0x0000000100347547 */ /* 0x000fea000b800000 */
[----:B------:R-:W2:Y:S01]  /*1ae0*/  S2R R0, SR_CgaCtaId ;  /* 0x0000000000007919 */ /* 0x000ea20000008800 */
[----:B------:R-:W-:Y:S02]  /*1af0*/  MOV R3, 0x400 ;  /* 0x0000040000037802 */ /* 0x000fe40000000f00 */
[----:B------:R-:W-:Y:S02]  /*1b00*/  SHF.L.U32 R2, R8, 0x1f, RZ ;  /* 0x0000001f08027819 */ /* 0x000fe400000006ff */
[----:B--2---:R-:W-:-:S05]  /*1b10*/  LEA R0, R0, R3, 0x18 ;  /* 0x0000000300007211 */ /* 0x004fca00078ec0ff */
[----:B------:R-:W-:-:S04]  /*1b20*/  IMAD R3, R9, 0x8, R0 ;  /* 0x0000000809037824 */ /* 0x000fc800078e0200 */
[----:B------:R-:W2:Y:S02]  /*1b30*/  SYNCS.PHASECHK.TRANS64.TRYWAIT P0, [R3+URZ+0x150], R2 ;  /* 0x00015002030075a7 */ /* 0x000ea400080011ff */
[----:B--2---:R-:W-:Y:S05]  /*1b40*/  @!P0 BRA `(.L_x_25) ;  /* 0x000000a400688947 */ /* 0x004fea0003800000 */
.L_x_152:
[----:B------:R-:W-:Y:S01]  /*1b50*/  VIADD R9, R9, 0x1 ;  /* 0x0000000109097836 */ /* 0x000fe20000000000 */
[----:B------:R2:W-:Y:S04]  /*1b60*/  SYNCS.ARRIVE.TRANS64.A1T0 RZ, [R3+URZ+0x140], RZ ;  /* 0x000140ff03ff79a7 */ /* 0x0005e800081000ff */
[----:B------:R-:W-:-:S04]  /*1b70*/  ISETP.NE.AND P0, PT, R9, 0x2, PT ;  /* 0x000000020900780c */ /* 0x000fc80003f05270 */
[----:B------:R-:W-:Y:S02]  /*1b80*/  SEL R9, R9, RZ, P0 ;  /* 0x000000ff09097207 */ /* 0x000fe40000000000 */
[----:B--2---:R-:W-:-:S04]  /*1b90*/  SEL R3, RZ, 0x1, P0 ;  /* 0x00000001ff037807 */ /* 0x004fc80000000000 */
[----:B------:R-:W-:-:S07]  /*1ba0*/  LOP3.LUT R8, R8, R3, RZ, 0x3c, !PT ;  /* 0x0000000308087212 */ /* 0x000fce00078e3cff */
.L_x_24:
[----:B------:R-:W-:Y:S01]  /*1bb0*/  UMOV UR6, 0x400 ;  /* 0x0000040000067882 */ /* 0x000fe20000000000 */
[----:B------:R-:W-:Y:S01]  /*1bc0*/  SHF.L.U32 R0, R12, 0x1f, RZ ;  /* 0x0000001f0c007819 */ /* 0x000fe200000006ff */
[----:B-1----:R-:W-:Y:S02]  /*1bd0*/  ULEA UR6, UR45, UR6, 0x18 ;  /* 0x000000062d067291 */ /* 0x002fe4000f8ec0ff */
[----:B------:R-:W-:Y:S02]  /*1be0*/  UISETP.GE.U32.AND UP0, UPT, UR47, 0x7f, UPT ;  /* 0x0000007f2f00788c */ /* 0x000fe4000bf06070 */
[----:B------:R-:W-:Y:S02]  /*1bf0*/  ULEA UR4, UR7, UR6, 0x3 ;  /* 0x0000000607047291 */ /* 0x000fe4000f8e18ff */
[----:B------:R-:W-:Y:S01]  /*1c00*/  ULEA UR11, UR20, UR46, 0x8 ;  /* 0x0000002e140b7291 */ /* 0x000fe2000f8e40ff */
[----:B------:R-:W-:-:S06]  /*1c10*/  UMOV UR13, URZ ;  /* 0x000000ff000d7c82 */ /* 0x000fcc0008000000 */
[----:B------:R1:W2:Y:S01]  /*1c20*/  SYNCS.PHASECHK.TRANS64.TRYWAIT P0, [UR4+0x58], R0 ;  /* 0x00005800ff0075a7 */ /* 0x0002a20008001104 */
[----:B------:R-:W-:-:S04]  /*1c30*/  ULEA.HI UR4, UR16, UR16, URZ, 0x1 ;  /* 0x0000001010047291 */ /* 0x000fc8000f8f08ff */
[----:B------:R-:W-:-:S04]  /*1c40*/  USHF.L.U32 UR4, UR4, 0x7, URZ ;  /* 0x0000000704047899 */ /* 0x000fc800080006ff */
[----:B------:R-:W-:-:S04]  /*1c50*/  ULOP3.LUT UR35, UR4, 0xffffff00, URZ, 0xc0, !UPT ;  /* 0xffffff0004237892 */ /* 0x000fc8000f8ec0ff */
[----:B------:R-:W-:Y:S01]  /*1c60*/  UIADD3 UR35, UPT, UPT, UR43, UR35, URZ ;  /* 0x000000232b237290 */ /* 0x000fe2000fffe0ff */
[----:B------:R-:W-:Y:S11]  /*1c70*/  BRA.U !UP0, `(.L_x_26) ;  /* 0x0000000108c47547 */ /* 0x000ff6000b800000 */
[----:B------:R-:W-:Y:S01]  /*1c80*/  UMOV UR16, UR41 ;  /* 0x0000002900107c82 */ /* 0x000fe20008000000 */
[----:B------:R-:W-:Y:S01]  /*1c90*/  UMOV UR4, UR7 ;  /* 0x0000000700047c82 */ /* 0x000fe20008000000 */
[----:B------:R-:W-:-:S05]  /*1ca0*/  UMOV UR34, URZ ;  /* 0x000000ff00227c82 */ /* 0x000fca0008000000 */
.L_x_32:
[----:B------:R-:W-:Y:S01]  /*1cb0*/  ULEA UR33, UR4, UR6, 0x3 ;  /* 0x0000000604217291 */ /* 0x000fe2000f8e18ff */
[----:B------:R-:W-:Y:S01]  /*1cc0*/  @P3 MOV R2, 0x8000 ;  /* 0x0000800000023802 */ /* 0x000fe20000000f00 */
[----:B--234-:R-:W-:Y:S10]  /*1cd0*/  @P0 BRA `(.L_x_27) ;  /* 0x00000000000c0947 */ /* 0x01cff40003800000 */
[----:B------:R-:W-:-:S04]  /*1ce0*/  SHF.L.U32 R3, R12, 0x1f, RZ ;  /* 0x0000001f0c037819 */ /* 0x000fc800000006ff */
[----:B------:R-:W2:Y:S02]  /*1cf0*/  SYNCS.PHASECHK.TRANS64.TRYWAIT P0, [UR33+0x58], R3 ;  /* 0x00005803ff0075a7 */ /* 0x000ea40008001121 */
[----:B--2---:R-:W-:Y:S05]  /*1d00*/  @!P0 BRA `(.L_x_28) ;  /* 0x000000a4000c8947 */ /* 0x004fea0003800000 */
.L_x_27:
[----:B------:R2:W-:Y:S01]  /*1d10*/  @P3 SYNCS.ARRIVE.TRANS64 RZ, [UR33], R2 ;  /* 0x00000002ffff39a7 */ /* 0x0005e20008000021 */
[----:B------:R-:W-:Y:S02]  /*1d20*/  ULOP3.LUT UR5, UR23, 0x2, URZ, 0xfc, !UPT ;  /* 0x0000000217057892 */ /* 0x000fe4000f8efcff */
[----:B------:R-:W-:Y:S02]  /*1d30*/  UIADD3 UR16, UPT, UPT, UR16, 0x1, URZ ;  /* 0x0000000110107890 */ /* 0x000fe4000fffe0ff */
[----:B------:R-:W-:Y:S02]  /*1d40*/  UISETP.NE.AND UP0, UPT, UR5, 0x2, UPT ;  /* 0x000000020500788c */ /* 0x000fe4000bf05270 */
[----:B------:R-:W-:-:S07]  /*1d50*/  UISETP.NE.AND UP2, UPT, UR16, 0x1, UPT ;  /* 0x000000011000788c */ /* 0x000fce000bf45270 */
[----:B------:R-:W-:Y:S05]  /*1d60*/  BRA.U UP0, `(.L_x_29) ;  /* 0x0000000100047547 */ /* 0x000fea000b800000 */
[----:B------:R-:W-:Y:S05]  /*1d70*/  BPT.TRAP 0x1 ;  /* 0x000000040000795c */ /* 0x000fea0000300000 */
.L_x_29:
[----:B------:R-:W-:Y:S04]  /*1d80*/  BSSY.RECONVERGENT B0, `(.L_x_30) ;  /* 0x0000003000007945 */ /* 0x000fe80003800200 */
[----:B------:R-:W-:Y:S05]  /*1d90*/  @!P2 BRA `(.L_x_31) ;  /* 0x000000000004a947 */ /* 0x000fea0003800000 */
[----:B------:R-:W-:Y:S05]  /*1da0*/  BPT.TRAP 0x1 ;  /* 0x000000040000795c */ /* 0x000fea0000300000 */
.L_x_31:
[----:B------:R-:W-:Y:S05]  /*1db0*/  BSYNC.RECONVERGENT B0 ;  /* 0x0000000000007941 */ /* 0x000fea0003800200 */
.L_x_30:
[----:B------:R-:W-:Y:S02]  /*1dc0*/  UIADD3 UR5, UPT, UPT, UR4, 0x1, URZ ;  /* 0x0000000104057890 */ /* 0x000fe4000fffe0ff */
[----:B------:R-:W-:Y:S02]  /*1dd0*/  UIADD3 UR14, UP1, UPT, UR26, 0x80, URZ ;  /* 0x000000801a0e7890 */ /* 0x000fe4000ff3e0ff */
[----:B------:R-:W-:Y:S02]  /*1de0*/  UISETP.NE.AND UP0, UPT, UR5, 0xb, UPT ;  /* 0x0000000b0500788c */ /* 0x000fe4000bf05270 */
[----:B------:R-:W-:Y:S02]  /*1df0*/  ULOP3.LUT UR33, UR33, 0xfefffff8, URZ, 0xc0, !UPT ;  /* 0xfefffff821217892 */ /* 0x000fe4000f8ec0ff */
[----:B------:R-:W-:Y:S02]  /*1e00*/  USEL UR8, URZ, 0x1, UP0 ;  /* 0x00000001ff087887 */ /* 0x000fe40008000000 */
[----:B------:R-:W-:-:S02]  /*1e10*/  USEL UR7, UR5, URZ, UP0 ;  /* 0x000000ff05077287 */ /* 0x000fc40008000000 */
[----:B------:R-:W-:Y:S02]  /*1e20*/  UIADD3.X UR15, UPT, UPT, URZ, UR27, URZ, UP1, !UPT ;  /* 0x0000001bff0f7290 */ /* 0x000fe40008ffe4ff */
[----:B------:R-:W-:Y:S01]  /*1e30*/  ULEA UR5, UR7, UR6, 0x3 ;  /* 0x0000000607057291 */ /* 0x000fe2000f8e18ff */
[----:B------:R-:W-:Y:S01]  /*1e40*/  LOP3.LUT R12, R12, UR8, RZ, 0x3c, !PT ;  /* 0x000000080c0c7c12 */ /* 0x000fe2000f8e3cff */
[----:B------:R-:W-:Y:S02]  /*1e50*/  USHF.L.U32 UR8, UR4, 0xd, URZ ;  /* 0x0000000d04087899 */ /* 0x000fe400080006ff */
[----:B------:R-:W-:Y:S01]  /*1e60*/  UIADD3 UR4, UP0, UPT, UR26, 0x180, URZ ;  /* 0x000001801a047890 */ /* 0x000fe2000ff1e0ff */
[----:B-1----:R-:W-:Y:S01]  /*1e70*/  SHF.L.U32 R0, R12, 0x1f, RZ ;  /* 0x0000001f0c007819 */ /* 0x002fe200000006ff */
[----:B------:R-:W-:Y:S02]  /*1e80*/  ULOP3.LUT UR32, UR8, UR22, URZ, 0xfc, !UPT ;  /* 0x0000001608207292 */ /* 0x000fe4000f8efcff */
[----:B------:R-:W-:Y:S01]  /*1e90*/  UPRMT UR13, URZ, 0x5410, UR21 ;  /* 0x00005410ff0d7896 */ /* 0x000fe20008000015 */
[----:B------:R3:W4:Y:S01]  /*1ea0*/  SYNCS.PHASECHK.TRANS64.TRYWAIT P0, [UR5+0x58], R0 ;  /* 0x00005800ff0075a7 */ /* 0x0007220008001105 */
[----:B------:R-:W-:-:S02]  /*1eb0*/  UIADD3 UR32, UPT, UPT, UR6, 0xc400, UR32 ;  /* 0x0000c40006207890 */ /* 0x000fc4000fffe020 */
[----:B------:R-:W-:Y:S02]  /*1ec0*/  UIADD3 UR8, UPT, UPT, UR6, 0x22400, UR8 ;  /* 0x0002240006087890 */ /* 0x000fe4000fffe008 */
[----:B------:R-:W-:Y:S01]  /*1ed0*/  UIADD3.X UR5, UPT, UPT, URZ, UR27, URZ, UP0, !UPT ;  /* 0x0000001bff057290 */ /* 0x000fe200087fe4ff */
[----:B------:R-:W-:Y:S01]  /*1ee0*/  UMOV UR18, 0x0 ;  /* 0x0000000000127882 */ /* 0x000fe20000000000 */
[----:B------:R-:W-:Y:S01]  /*1ef0*/  UMOV UR19, 0x10000000 ;  /* 0x1000000000137882 */ /* 0x000fe20000000000 */
[----:B------:R-:W-:Y:S01]  /*1f00*/  UMOV UR10, UR34 ;  /* 0x00000022000a7c82 */ /* 0x000fe20008000000 */
[----:B------:R-:W-:Y:S01]  /*1f10*/  UMOV UR12, UR36 ;  /* 0x00000024000c7c82 */ /* 0x000fe20008000000 */
[----:B------:R-:W-:Y:S01]  /*1f20*/  UMOV UR9, UR33 ;  /* 0x0000002100097c82 */ /* 0x000fe20008000000 */
[----:B------:R1:W-:Y:S03]  /*1f30*/  UTMALDG.3D.MULTICAST.2CTA [UR32], [UR14], UR13, desc[UR18] ;  /* 0x000012200e0073b4 */ /* 0x0003e6000821180d */
[----:B------:R2:W-:Y:S01]  /*1f40*/  UTMALDG.3D.2CTA [UR8], [UR4], desc[UR18] ;  /* 0x00001208040075b4 */ /* 0x0005e20008211000 */
[----:B-1----:R-:W-:Y:S01]  /*1f50*/  UIADD3 UR34, UPT, UPT, UR34, 0x40, URZ ;  /* 0x0000004022227890 */ /* 0x002fe2000fffe0ff */
[----:B------:R-:W-:Y:S01]  /*1f60*/  UMOV UR13, UR25 ;  /* 0x00000019000d7c82 */ /* 0x000fe20008000000 */
[----:B--2---:R-:W-:Y:S01]  /*1f70*/  UMOV UR4, UR7 ;  /* 0x0000000700047c82 */ /* 0x004fe20008000000 */
[----:B------:R-:W-:Y:S09]  /*1f80*/  BRA.U UP2, `(.L_x_32) ;  /* 0xfffffffd02487547 */ /* 0x000ff2000b83ffff */
.L_x_26:
[----:B------:R-:W-:Y:S01]  /*1f90*/  ULEA UR4, UR7, UR6, 0x3 ;  /* 0x0000000607047291 */ /* 0x000fe2000f8e18ff */
[----:B-1-3--:R-:W-:Y:S01]  /*1fa0*/  SHF.L.U32 R0, R12, 0x1f, RZ ;  /* 0x0000001f0c007819 */ /* 0x00afe200000006ff */
[----:B------:R-:W-:Y:S01]  /*1fb0*/  @!P1 SYNCS.ARRIVE.TRANS64.A1T0 RZ, [UR6+0xf8], RZ ;  /* 0x0000f8ffffff99a7 */ /* 0x000fe20008100006 */
[----:B------:R-:W-:-:S06]  /*1fc0*/  UISETP.GT.AND UP0, UPT, UR40, UR39, UPT ;  /* 0x000000272800728c */ /* 0x000fcc000bf04270 */
[----:B--2-4-:R1:W2:Y:S03]  /*1fd0*/  SYNCS.PHASECHK.TRANS64.TRYWAIT P0, [UR4+0x58], R0 ;  /* 0x00005800ff0075a7 */ /* 0x0142a60008001104 */
[----:B------:R-:W-:Y:S05]  /*1fe0*/  BRA.U !UP0, `(.L_x_33) ;  /* 0x0000000108c47547 */ /* 0x000fea000b800000 */
[----:B------:R-:W-:Y:S01]  /*1ff0*/  UIADD3 UR24, UPT, UPT, UR44, UR13, URZ ;  /* 0x0000000d2c187290 */ /* 0x000fe2000fffe0ff */
[----:B------:R-:W-:-:S11]  /*2000*/  UMOV UR4, UR7 ;  /* 0x0000000700047c82 */ /* 0x000fd60008000000 */
.L_x_39:
[----:B------:R-:W-:Y:S01]  /*2010*/  ULEA UR17, UR4, UR6, 0x3 ;  /* 0x0000000604117291 */ /* 0x000fe2000f8e18ff */
[----:B--2---:R-:W-:Y:S01]  /*2020*/  @P3 MOV R2, 0x8000 ;  /* 0x0000800000023802 */ /* 0x004fe20000000f00 */
[----:B--2-4-:R-:W-:Y:S10]  /*2030*/  @P0 BRA `(.L_x_34) ;  /* 0x00000000000c0947 */ /* 0x014ff40003800000 */
[----:B------:R-:W-:-:S04]  /*2040*/  SHF.L.U32 R3, R12, 0x1f, RZ ;  /* 0x0000001f0c037819 */ /* 0x000fc800000006ff */
[----:B------:R-:W2:Y:S02]  /*2050*/  SYNCS.PHASECHK.TRANS64.TRYWAIT P0, [UR17+0x58], R3 ;  /* 0x00005803ff0075a7 */ /* 0x000ea40008001111 */
[----:B--2---:R-:W-:Y:S05]  /*2060*/  @!P0 BRA `(.L_x_35) ;  /* 0x000000a0004c8947 */ /* 0x004fea0003800000 */
.L_x_34:
[----:B------:R2:W-:Y:S01]  /*2070*/  @P3 SYNCS.ARRIVE.TRANS64 RZ, [UR17], R2 ;  /* 0x00000002ffff39a7 */ /* 0x0005e20008000011 */
[----:B------:R-:W-:-:S04]  /*2080*/  ULOP3.LUT UR5, UR23, 0x2, URZ, 0xfc, !UPT ;  /* 0x0000000217057892 */ /* 0x000fc8000f8efcff */
[----:B------:R-:W-:-:S09]  /*2090*/  UISETP.NE.AND UP0, UPT, UR5, 0x2, UPT ;  /* 0x000000020500788c */ /* 0x000fd2000bf05270 */
[----:B------:R-:W-:Y:S05]  /*20a0*/  BRA.U UP0, `(.L_x_36) ;  /* 0x0000000100047547 */ /* 0x000fea000b800000 */
[----:B------:R-:W-:Y:S05]  /*20b0*/  BPT.TRAP 0x1 ;  /* 0x000000040000795c */ /* 0x000fea0000300000 */
.L_x_36:
[----:B------:R-:W-:Y:S04]  /*20c0*/  BSSY.RECONVERGENT B0, `(.L_x_37) ;  /* 0x0000003000007945 */ /* 0x000fe80003800200 */
[----:B------:R-:W-:Y:S05]  /*20d0*/  @!P2 BRA `(.L_x_38) ;  /* 0x000000000004a947 */ /* 0x000fea0003800000 */
[----:B------:R-:W-:Y:S05]  /*20e0*/  BPT.TRAP 0x1 ;  /* 0x000000040000795c */ /* 0x000fea0000300000 */
.L_x_38:
[----:B------:R-:W-:Y:S05]  /*20f0*/  BSYNC.RECONVERGENT B0 ;  /* 0x0000000000007941 */ /* 0x000fea0003800200 */
.L_x_37:
[----:B------:R-:W-:Y:S02]  /*2100*/  UIADD3 UR5, UPT, UPT, UR4, 0x1, URZ ;  /* 0x0000000104057890 */ /* 0x000fe4000fffe0ff */
[----:B------:R-:W-:Y:S02]  /*2110*/  USHF.L.U32 UR18, UR13, 0x6, URZ ;  /* 0x000000060d127899 */ /* 0x000fe400080006ff */
[----:B------:R-:W-:Y:S02]  /*2120*/  UISETP.NE.AND UP0, UPT, UR5, 0xb, UPT ;  /* 0x0000000b0500788c */ /* 0x000fe4000bf05270 */
[----:B------:R-:W-:Y:S02]  /*2130*/  ULOP3.LUT UR17, UR17, 0xfefffff8, URZ, 0xc0, !UPT ;  /* 0xfefffff811117892 */ /* 0x000fe4000f8ec0ff */
[----:B------:R-:W-:Y:S02]  /*2140*/  USEL UR8, URZ, 0x1, UP0 ;  /* 0x00000001ff087887 */ /* 0x000fe40008000000 */
[----:B------:R-:W-:-:S02]  /*2150*/  USEL UR7, UR5, URZ, UP0 ;  /* 0x000000ff05077287 */ /* 0x000fc40008000000 */
[----:B------:R-:W-:Y:S02]  /*2160*/  UIADD3 UR14, UP0, UPT, UR26, 0x180, URZ ;  /* 0x000001801a0e7890 */ /* 0x000fe4000ff1e0ff */
        /* <DEDUP_REMOVED lines=9> */
[----:B------:R-:W-:Y:S02]  /*2200*/  UIADD3.X UR5, UPT, UPT, URZ, UR27, URZ, UP1, !UPT ;  /* 0x0000001bff057290 */ /* 0x000fe40008ffe4ff */
[----:B------:R-:W-:Y:S02]  /*2210*/  UIADD3 UR8, UPT, UPT, UR6, 0x22400, UR8 ;  /* 0x0002240006087890 */ /* 0x000fe4000fffe008 */
[----:B------:R-:W-:Y:S01]  /*2220*/  UIADD3.X UR15, UPT, UPT, URZ, UR27, URZ, UP0, !UPT ;  /* 0x0000001bff0f7290 */ /* 0x000fe200087fe4ff */
[----:B------:R-:W-:Y:S01]  /*2230*/  UMOV UR28, 0x0 ;  /* 0x00000000001c7882 */ /* 0x000fe20000000000 */
[----:B------:R-:W-:Y:S01]  /*2240*/  UMOV UR29, 0x10000000 ;  /* 0x10000000001d7882 */ /* 0x000fe20000000000 */
[----:B------:R-:W-:Y:S01]  /*2250*/  UMOV UR19, UR35 ;  /* 0x0000002300137c82 */ /* 0x000fe20008000000 */
[----:B------:R-:W-:Y:S01]  /*2260*/  UMOV UR20, UR36 ;  /* 0x0000002400147c82 */ /* 0x000fe20008000000 */
[----:B------:R-:W-:Y:S01]  /*2270*/  UMOV UR12, UR36 ;  /* 0x00000024000c7c82 */ /* 0x000fe20008000000 */
[----:B------:R1:W-:Y:S01]  /*2280*/  UTMALDG.3D.MULTICAST.2CTA [UR16], [UR4], UR10, desc[UR28] ;  /* 0x00001c10040073b4 */ /* 0x0003e2000821180a */
[----:B------:R-:W-:Y:S01]  /*2290*/  UMOV UR9, UR17 ;  /* 0x0000001100097c82 */ /* 0x000fe20008000000 */
[----:B------:R-:W-:-:S04]  /*22a0*/  UIADD3 UR13, UPT, UPT, UR13, 0x1, URZ ;  /* 0x000000010d0d7890 */ /* 0x000fc8000fffe0ff */
[----:B------:R-:W-:Y:S01]  /*22b0*/  UISETP.NE.AND UP0, UPT, UR13, UR24, UPT ;  /* 0x000000180d00728c */ /* 0x000fe2000bf05270 */
[----:B-1----:R-:W-:Y:S01]  /*22c0*/  UMOV UR10, UR18 ;  /* 0x00000012000a7c82 */ /* 0x002fe20008000000 */
[----:B------:R-:W-:Y:S01]  /*22d0*/  UMOV UR4, UR7 ;  /* 0x0000000700047c82 */ /* 0x000fe20008000000 */
[----:B------:R3:W-:Y:S06]  /*22e0*/  UTMALDG.3D.2CTA [UR8], [UR14], desc[UR28] ;  /* 0x00001c080e0075b4 */ /* 0x0007ec0008211000 */
[----:B---3--:R-:W-:Y:S05]  /*22f0*/  BRA.U UP0, `(.L_x_39) ;  /* 0xfffffffd00447547 */ /* 0x008fea000b83ffff */
.L_x_33:
[C---:B------:R-:W-:Y:S01]  /*2300*/  LEA R3, R11.reuse, UR6, 0x3 ;  /* 0x000000060b037c11 */ /* 0x040fe2000f8e18ff */
[----:B------:R-:W-:Y:S01]  /*2310*/  NOP ;  /* 0x0000000000007918 */ /* 0x000fe20000000000 */
[----:B-1----:R-:W-:Y:S02]  /*2320*/  SHF.L.U32 R0, R10, 0x1f, RZ ;  /* 0x0000001f0a007819 */ /* 0x002fe400000006ff */
[----:B------:R-:W-:Y:S02]  /*2330*/  LEA R5, R11, UR6, 0x4 ;  /* 0x000000060b057c11 */ /* 0x000fe4000f8e20ff */
[----:B--2-4-:R-:W1:Y:S02]  /*2340*/  SYNCS.PHASECHK.TRANS64.TRYWAIT P0, [R3+URZ+0x100], R0 ;  /* 0x00010000030075a7 */ /* 0x014e6400080011ff */
[----:B-1----:R-:W-:Y:S05]  /*2350*/  @!P0 BRA `(.L_x_40) ;  /* 0x0000009c00a88947 */ /* 0x002fea0003800000 */
.L_x_155:
[----:B------:R-:W2:Y:S01]  /*2360*/  LDS.128 R4, [R5+0x170] ;  /* 0x0001700005047984 */ /* 0x000ea20000000c00 */
[----:B------:R-:W-:Y:S01]  /*2370*/  UISETP.GE.AND UP0, UPT, UR42, 0x1, UPT ;  /* 0x000000012a00788c */ /* 0x000fe2000bf06270 */
[----:B------:R-:W-:Y:S01]  /*2380*/  @!PT LDS RZ, [RZ] ;  /* 0x00000000fffff984 */ /* 0x000fe20000000800 */
[----:B------:R-:W-:Y:S01]  /*2390*/  @!PT LDS RZ, [RZ] ;  /* 0x00000000fffff984 */ /* 0x000fe20000000800 */
[----:B------:R-:W-:Y:S01]  /*23a0*/  @!PT LDS RZ, [RZ] ;  /* 0x00000000fffff984 */ /* 0x000fe20000000800 */
[----:B------:R-:W-:Y:S01]  /*23b0*/  @!PT LDS RZ, [RZ] ;  /* 0x00000000fffff984 */ /* 0x000fe20000000800 */
[----:B------:R3:W-:Y:S06]  /*23c0*/  MEMBAR.ALL.CTA ;  /* 0x0000000000007992 */ /* 0x0007ec0000008000 */
[----:B---3--:R-:W3:Y:S01]  /*23d0*/  FENCE.VIEW.ASYNC.S ;  /* 0x00000000000073c6 */ /* 0x008ee20000000000 */
[----:B--2---:R-:W-:-:S13]  /*23e0*/  LOP3.LUT P0, RZ, R6, 0x1, RZ, 0xc0, !PT ;  /* 0x0000000106ff7812 */ /* 0x004fda000780c0ff */
[----:B---3--:R-:W-:Y:S01]  /*23f0*/  VOTEU.ANY UP1, P0 ;  /* 0x0000000000ff7886 */ /* 0x008fe20000020100 */
[----:B------:R-:W-:-:S13]  /*2400*/  PLOP3.LUT P0, PT, PT, PT, UP1, 0x80, 0x8 ;  /* 0x000000000008781c */ /* 0x000fda0003f0f018 */
[----:B-1----:R-:W-:Y:S02]  /*2410*/  @P0 LOP3.LUT R0, R5, 0xffff, RZ, 0xc0, !PT ;  /* 0x0000ffff05000812 */ /* 0x002fe400078ec0ff */
[----:B------:R-:W-:Y:S02]  /*2420*/  @P0 MOV R2, R4 ;  /* 0x0000000400020202 */ /* 0x000fe40000000f00 */
[----:B------:R-:W-:Y:S01]  /*2430*/  @P0 R2UR UR5, R0 ;  /* 0x00000000000502ca */ /* 0x000fe200000e0000 */
[----:B------:R-:W-:Y:S01]  /*2440*/  VIADD R0, R3, 0x110 ;  /* 0x0000011003007836 */ /* 0x000fe20000000000 */
[----:B------:R-:W-:Y:S02]  /*2450*/  @P0 SHF.R.U32.HI R4, RZ, 0x10, R5 ;  /* 0x00000010ff040819 */ /* 0x000fe40000011605 */
[----:B------:R-:W-:Y:S02]  /*2460*/  @P0 R2UR UR8, R2 ;  /* 0x00000000020802ca */ /* 0x000fe400000e0000 */
[----:B------:R-:W-:-:S02]  /*2470*/  PRMT R0, RZ, 0x654, R0 ;  /* 0x00000654ff007816 */ /* 0x000fc40000000000 */
[----:B------:R-:W-:Y:S02]  /*2480*/  @P0 R2UR UR4, R4 ;  /* 0x00000000040402ca */ /* 0x000fe400000e0000 */
[----:B------:R1:W-:Y:S03]  /*2490*/  SYNCS.ARRIVE.TRANS64.RED.A1T0 RZ, [R0+URZ], RZ ;  /* 0x000000ff00ff79a7 */ /* 0x0003e600081004ff */
[----:B------:R-:W-:-:S04]  /*24a0*/  @UP1 UMOV UR30, UR5 ;  /* 0x00000005001e1c82 */ /* 0x000fc80008000000 */
[----:B------:R-:W-:-:S04]  /*24b0*/  @UP1 UMOV UR31, UR8 ;  /* 0x00000008001f1c82 */ /* 0x000fc80008000000 */
[----:B------:R-:W-:Y:S01]  /*24c0*/  @UP1 UMOV UR36, UR4 ;  /* 0x0000000400241c82 */ /* 0x000fe20008000000 */
[----:B------:R-:W-:Y:S05]  /*24d0*/  BRA.U !UP0, `(.L_x_41) ;  /* 0x0000000108d47547 */ /* 0x000fea000b800000 */
[----:B------:R-:W2:Y:S01]  /*24e0*/  LDCU.128 UR12, c[0x0][0xb10] ;  /* 0x00016200ff0c77ac */ /* 0x000ea20008000c00 */
[----:B------:R-:W3:Y:S01]  /*24f0*/  LDCU UR24, c[0x0][0xb20] ;  /* 0x00016400ff1877ac */ /* 0x000ee20008000800 */
[----:B------:R-:W4:Y:S01]  /*2500*/  LDCU UR20, c[0x0][0xb0c] ;  /* 0x00016180ff1477ac */ /* 0x000f220008000800 */
[----:B------:R-:W1:Y:S01]  /*2510*/  LDCU.64 UR10, c[0x0][0xb28] ;  /* 0x00016500ff0a77ac */ /* 0x000e620008000a00 */
[----:B------:R-:W-:Y:S02]  /*2520*/  UISETP.NE.AND UP3, UPT, UR42, 0x1, UPT ;  /* 0x000000012a00788c */ /* 0x000fe4000bf65270 */
[----:B--2---:R-:W-:Y:S02]  /*2530*/  UIMAD.WIDE.U32 UR8, UR37, UR15, URZ ;  /* 0x0000000f250872a5 */ /* 0x004fe4000f8e00ff */
[----:B------:R-:W-:Y:S02]  /*2540*/  UIMAD.WIDE.U32 UR4, UR38, UR12, URZ ;  /* 0x0000000c260472a5 */ /* 0x000fe4000f8e00ff */
[----:B------:R-:W-:-:S02]  /*2550*/  UISETP.NE.AND UP0, UPT, UR14, 0x1, UPT ;  /* 0x000000010e00788c */ /* 0x000fc4000bf05270 */
[----:B------:R-:W-:Y:S01]  /*2560*/  UIMAD.WIDE.U32 UR28, UR30, UR15, URZ ;  /* 0x0000000f1e1c72a5 */ /* 0x000fe2000f8e00ff */
[----:B------:R-:W-:Y:S02]  /*2570*/  UMOV UR8, UR9 ;  /* 0x0000000900087c82 */ /* 0x000fe40008000000 */
[----:B------:R-:W-:Y:S01]  /*2580*/  UMOV UR4, UR5 ;  /* 0x0000000500047c82 */ /* 0x000fe20008000000 */
[----:B---3--:R-:W-:Y:S02]  /*2590*/  USHF.R.U32.HI UR8, URZ, UR24, UR8 ;  /* 0x00000018ff087299 */ /* 0x008fe40008011608 */
[----:B----4-:R-:W-:Y:S02]  /*25a0*/  UISETP.NE.AND UP2, UPT, UR20, 0x1, UPT ;  /* 0x000000011400788c */ /* 0x010fe4000bf45270 */
[----:B------:R-:W-:Y:S02]  /*25b0*/  USHF.R.U32.HI UR4, URZ, UR13, UR4 ;  /* 0x0000000dff047299 */ /* 0x000fe40008011604 */
[----:B------:R-:W-:-:S02]  /*25c0*/  USEL UR5, UR37, UR8, !UP0 ;  /* 0x0000000825057287 */ /* 0x000fc4000c000000 */
[----:B------:R-:W-:Y:S02]  /*25d0*/  USEL UR8, UR38, UR4, !UP2 ;  /* 0x0000000426087287 */ /* 0x000fe4000d000000 */
[----:B-1----:R-:W-:Y:S01]  /*25e0*/  UIMAD.WIDE.U32 UR16, UR5, UR10, URZ ;  /* 0x0000000a051072a5 */ /* 0x002fe2000f8e00ff */
[----:B------:R-:W-:Y:S01]  /*25f0*/  UMOV UR4, UR29 ;  /* 0x0000001d00047c82 */ /* 0x000fe20008000000 */
[----:B------:R-:W-:Y:S02]  /*2600*/  UIMAD.WIDE.U32 UR18, UR31, UR12, URZ ;  /* 0x0000000c1f1272a5 */ /* 0x000fe4000f8e00ff */
[----:B------:R-:W-:-:S03]  /*2610*/  UIMAD.WIDE.U32 UR28, UR8, UR10, URZ ;  /* 0x0000000a081c72a5 */ /* 0x000fc6000f8e00ff */
[----:B------:R-:W-:Y:S01]  /*2620*/  UMOV UR16, UR17 ;  /* 0x0000001100107c82 */ /* 0x000fe20008000000 */
[----:B------:R-:W-:Y:S02]  /*2630*/  USHF.R.U32.HI UR4, URZ, UR24, UR4 ;  /* 0x00000018ff047299 */ /* 0x000fe40008011604 */
[----:B------:R-:W-:Y:S01]  /*2640*/  @UP3 USHF.R.U32.HI UR5, URZ, UR11, UR16 ;  /* 0x0000000bff053299 */ /* 0x000fe20008011610 */
[----:B------:R-:W-:Y:S01]  /*2650*/  UMOV UR18, UR19 ;  /* 0x0000001300127c82 */ /* 0x000fe20008000000 */
[----:B------:R-:W-:Y:S01]  /*2660*/  UMOV UR28, UR29 ;  /* 0x0000001d001c7c82 */ /* 0x000fe20008000000 */
[----:B------:R-:W-:Y:S02]  /*2670*/  USHF.R.U32.HI UR13, URZ, UR13, UR18 ;  /* 0x0000000dff0d7299 */ /* 0x000fe40008011612 */
[----:B------:R-:W-:Y:S02]  /*2680*/  USEL UR4, UR30, UR4, !UP0 ;  /* 0x000000041e047287 */ /* 0x000fe4000c000000 */
[----:B------:R-:W-:-:S02]  /*2690*/  @UP3 USHF.R.U32.HI UR8, URZ, UR11, UR28 ;  /* 0x0000000bff083299 */ /* 0x000fc4000801161c */
[----:B------:R-:W-:Y:S02]  /*26a0*/  UIMAD UR9, UR42, UR5, URZ ;  /* 0x000000052a0972a4 */ /* 0x000fe4000f8e02ff */
[----:B------:R-:W-:Y:S02]  /*26b0*/  USEL UR5, UR31, UR13, !UP2 ;  /* 0x0000000d1f057287 */ /* 0x000fe4000d000000 */
[----:B------:R-:W-:Y:S02]  /*26c0*/  UIMAD UR12, UR42, UR8, URZ ;  /* 0x000000082a0c72a4 */ /* 0x000fe4000f8e02ff */
[----:B------:R-:W-:Y:S02]  /*26d0*/  UISETP.GE.AND UP0, UPT, UR4, UR9, UPT ;  /* 0x000000090400728c */ /* 0x000fe4000bf06270 */
[----:B------:R-:W-:Y:S02]  /*26e0*/  UIMAD.WIDE.U32 UR16, UR4, UR10, URZ ;  /* 0x0000000a041072a5 */ /* 0x000fe4000f8e00ff */
[----:B------:R-:W-:-:S02]  /*26f0*/  UISETP.GE.OR UP0, UPT, UR5, UR12, UP0 ;  /* 0x0000000c0500728c */ /* 0x000fc40008706670 */
        /* <DEDUP_REMOVED lines=19> */
.L_x_41:
[----:B------:R-:W2:Y:S02]  /*2830*/  LDCU UR4, c[0x0][0xb30] ;  /* 0x00016600ff0477ac */ /* 0x000ea40008000800 */
[----:B--2---:R-:W-:-:S09]  /*2840*/  UISETP.NE.AND UP0, UPT, UR4, 0x1, UPT ;  /* 0x000000010400788c */ /* 0x004fd2000bf05270 */
        /* <DEDUP_REMOVED lines=18> */
.L_x_42:
[----:B------:R-:W-:Y:S01]  /*2970*/  VIADD R11, R11, 0x1 ;  /* 0x000000010b0b7836 */ /* 0x000fe20000000000 */
[----:B------:R-:W-:Y:S01]  /*2980*/  R2UR UR4, R164 ;  /* 0x00000000a40472ca */ /* 0x000fe200000e0000 */
[----:B------:R-:W-:Y:S01]  /*2990*/  UIADD3 UR20, UPT, UPT, UR30, UR61, URZ ;  /* 0x0000003d1e147290 */ /* 0x000fe2000fffe0ff */
[----:B------:R-:W-:Y:S02]  /*29a0*/  PLOP3.LUT P1, PT, PT, PT, PT, 0x80, 0x8 ;  /* 0x000000000008781c */ /* 0x000fe40003f2f070 */
[----:B------:R-:W-:-:S04]  /*29b0*/  ISETP.NE.AND P0, PT, R11, 0x2, PT ;  /* 0x000000020b00780c */ /* 0x000fc80003f05270 */
[----:B------:R-:W-:Y:S02]  /*29c0*/  SEL R3, RZ, 0x1, P0 ;  /* 0x00000001ff037807 */ /* 0x000fe40000000000 */
[----:B------:R-:W-:Y:S02]  /*29d0*/  SEL R11, R11, RZ, P0 ;  /* 0x000000ff0b0b7207 */ /* 0x000fe40000000000 */
[----:B------:R-:W-:Y:S01]  /*29e0*/  LOP3.LUT R10, R10, R3, RZ, 0x3c, !PT ;  /* 0x000000030a0a7212 */ /* 0x000fe200078e3cff */
[----:B------:R-:W-:Y:S01]  /*29f0*/  UIADD3 UR16, UPT, UPT, UR31, UR4, URZ ;  /* 0x000000041f107290 */ /* 0x000fe2000fffe0ff */
[----:B------:R-:W-:Y:S11]  /*2a00*/  BRA.U UP1, `(.L_x_43) ;  /* 0xfffffff101287547 */ /* 0x000ff6000b83ffff */
[----:B------:R-:W-:Y:S01]  /*2a10*/  UIADD3 UR8, UPT, UPT, UR6, 0x58, URZ ;  /* 0x0000005806087890 */ /* 0x000fe2000fffe0ff */
[----:B------:R-:W-:-:S03]  /*2a20*/  SHF.L.U32 R3, R12, 0x1f, RZ ;  /* 0x0000001f0c037819 */ /* 0x000fc600000006ff */
[----:B------:R-:W-:-:S09]  /*2a30*/  ULEA UR4, UR7, UR8, 0x3 ;  /* 0x0000000807047291 */ /* 0x000fd2000f8e18ff */
[----:B------:R-:W2:Y:S02]  /*2a40*/  SYNCS.PHASECHK.TRANS64.TRYWAIT P0, [UR4], R3 ;  /* 0x00000003ff0075a7 */ /* 0x000ea40008001104 */
[----:B--2---:R-:W-:Y:S05]  /*2a50*/  @!P0 BRA `(.L_x_44) ;  /* 0x0000009400fc8947 */ /* 0x004fea0003800000 */
.L_x_157:
[----:B------:R-:W-:-:S04]  /*2a60*/  UIADD3 UR4, UPT, UPT, UR7, 0x1, URZ ;  /* 0x0000000107047890 */ /* 0x000fc8000fffe0ff */
[----:B------:R-:W-:-:S04]  /*2a70*/  UISETP.NE.AND UP0, UPT, UR4, 0xb, UPT ;  /* 0x0000000b0400788c */ /* 0x000fc8000bf05270 */
[----:B------:R-:W-:Y:S02]  /*2a80*/  USEL UR6, URZ, 0x1, UP0 ;  /* 0x00000001ff067887 */ /* 0x000fe40008000000 */
[----:B------:R-:W-:-:S04]  /*2a90*/  USEL UR4, UR4, URZ, UP0 ;  /* 0x000000ff04047287 */ /* 0x000fc80008000000 */
[----:B------:R-:W-:Y:S01]  /*2aa0*/  ULEA UR5, UR4, UR8, 0x3 ;  /* 0x0000000804057291 */ /* 0x000fe2000f8e18ff */
[----:B------:R-:W-:-:S04]  /*2ab0*/  LOP3.LUT R2, R12, UR6, RZ, 0x3c, !PT ;  /* 0x000000060c027c12 */ /* 0x000fc8000f8e3cff */
[----:B-1----:R-:W-:-:S04]  /*2ac0*/  SHF.L.U32 R3, R2, 0x1f, RZ ;  /* 0x0000001f02037819 */ /* 0x002fc800000006ff */
[----:B------:R-:W1:Y:S02]  /*2ad0*/  SYNCS.PHASECHK.TRANS64.TRYWAIT P0, [UR5], R3 ;  /* 0x00000003ff0075a7 */ /* 0x000e640008001105 */
[----:B-1----:R-:W-:Y:S05]  /*2ae0*/  @!P0 BRA `(.L_x_45) ;  /* 0x0000009400f08947 */ /* 0x002fea0003800000 */
.L_x_159:
        /* <DEDUP_REMOVED lines=9> */
.L_x_161:
        /* <DEDUP_REMOVED lines=9> */
.L_x_163:
        /* <DEDUP_REMOVED lines=9> */
.L_x_165:
        /* <DEDUP_REMOVED lines=9> */
.L_x_167:
        /* <DEDUP_REMOVED lines=9> */
.L_x_169:
        /* <DEDUP_REMOVED lines=9> */
.L_x_171:
        /* <DEDUP_REMOVED lines=9> */
.L_x_173:
        /* <DEDUP_REMOVED lines=9> */
.L_x_175:
[----:B------:R-:W-:-:S04]  /*2f70*/  UIADD3 UR4, UPT, UPT, UR4, 0x1, URZ ;  /* 0x0000000104047890 */ /* 0x000fc8000fffe0ff */
[----:B------:R-:W-:-:S04]  /*2f80*/  UISETP.NE.AND UP0, UPT, UR4, 0xb, UPT ;  /* 0x0000000b0400788c */ /* 0x000fc8000bf05270 */
[----:B------:R-:W-:Y:S02]  /*2f90*/  USEL UR5, URZ, 0x1, UP0 ;  /* 0x00000001ff057887 */ /* 0x000fe40008000000 */
[----:B------:R-:W-:-:S04]  /*2fa0*/  USEL UR4, UR4, URZ, UP0 ;  /* 0x000000ff04047287 */ /* 0x000fc80008000000 */
[----:B------:R-:W-:Y:S01]  /*2fb0*/  ULEA UR4, UR4, UR8, 0x3 ;  /* 0x0000000804047291 */ /* 0x000fe2000f8e18ff */
[----:B-1----:R-:W-:-:S04]  /*2fc0*/  LOP3.LUT R3, R2, UR5, RZ, 0x3c, !PT ;  /* 0x0000000502037c12 */ /* 0x002fc8000f8e3cff */
[----:B------:R-:W-:Y:S01]  /*2fd0*/  SHF.L.U32 R3, R3, 0x1f, RZ ;  /* 0x0000001f03037819 */ /* 0x000fe200000006ff */
[----:B------:R-:W-:-:S07]  /*2fe0*/  IMAD.U32 R0, RZ, RZ, UR4 ;  /* 0x00000004ff007e24 */ /* 0x000fce000f8e00ff */
.L_x_54:
[----:B-1----:R1:W2:Y:S02]  /*2ff0*/  SYNCS.PHASECHK.TRANS64.TRYWAIT P0, [R0+URZ], R3 ;  /* 0x00000003000075a7 */ /* 0x0022a400080011ff */
[----:B--2---:R-:W-:Y:S05]  /*3000*/  @!P0 NANOSLEEP.SYNCS 0x989680 ;  /* 0x009896800000895d */ /* 0x004fea0003900000 */
[----:B------:R-:W2:Y:S02]  /*3010*/  @!P0 SYNCS.PHASECHK.TRANS64 P0, [R0+URZ], R3 ;  /* 0x00000003000085a7 */ /* 0x000ea400080010ff */
[----:B--2---:R-:W-:Y:S05]  /*3020*/  @P0 EXIT ;  /* 0x000000000000094d */ /* 0x004fea0003800000 */
[----:B------:R-:W-:Y:S05]  /*3030*/  BRA `(.L_x_54) ;  /* 0xfffffffc00ec7947 */ /* 0x000fea000383ffff */
.L_x_23:
[----:B------:R-:W-:-:S04]  /*3040*/  UISETP.NE.AND UP0, UPT, UR45, URZ, UPT ;  /* 0x000000ff2d00728c */ /* 0x000fc8000bf05270 */
[----:B------:R-:W-:-:S09]  /*3050*/  UISETP.NE.OR UP0, UPT, UR17, 0x1, UP0 ;  /* 0x000000011100788c */ /* 0x000fd20008705670 */
[----:B------:R-:W-:Y:S05]  /*3060*/  BRA.U UP0, `(.L_x_55) ;  /* 0x0000000500487547 */ /* 0x000fea000b800000 */
[----:B------:R-:W-:Y:S01]  /*3070*/  ISETP.GE.U32.AND P2, PT, R0, 0x8, PT ;  /* 0x000000080000780c */ /* 0x000fe20003f46070 */
[----:B------:R-:W-:Y:S01]  /*3080*/  IMAD.MOV.U32 R12, RZ, RZ, 0x1 ;  /* 0x00000001ff0c7424 */ /* 0x000fe200078e00ff */
[----:B------:R-:W-:Y:S02]  /*3090*/  CS2R R10, SRZ ;  /* 0x00000000000a7805 */ /* 0x000fe4000001ff00 */
[----:B------:R-:W-:Y:S01]  /*30a0*/  CS2R R8, SRZ ;  /* 0x0000000000087805 */ /* 0x000fe2000001ff00 */
[----:B------:R-:W-:Y:S01]  /*30b0*/  UMOV UR6, 0x400 ;  /* 0x0000040000067882 */ /* 0x000fe20000000000 */
[----:B------:R-:W-:Y:S01]  /*30c0*/  UMOV UR5, URZ ;  /* 0x000000ff00057c82 */ /* 0x000fe20008000000 */
[----:B------:R-:W-:-:S12]  /*30d0*/  ULEA UR6, UR45, UR6, 0x18 ;  /* 0x000000062d067291 */ /* 0x000fd8000f8ec0ff */
.L_x_59:
[----:B------:R-:W-:Y:S02]  /*30e0*/  LEA R2, R8, UR6, 0x3 ;  /* 0x0000000608027c11 */ /* 0x000fe4000f8e18ff */
[----:B------:R-:W-:-:S03]  /*30f0*/  SHF.L.U32 R5, R9, 0x1f, RZ ;  /* 0x0000001f09057819 */ /* 0x000fc600000006ff */
[----:B------:R-:W-:Y:S01]  /*3100*/  VIADD R4, R2, 0x150 ;  /* 0x0000015002047836 */ /* 0x000fe20000000000 */
[----:B------:R-:W2:Y:S02]  /*3110*/  SYNCS.PHASECHK.TRANS64.TRYWAIT P0, [R2+URZ+0x140], R5 ;  /* 0x00014005020075a7 */ /* 0x000ea400080011ff */
[----:B--2---:R-:W-:Y:S05]  /*3120*/  @!P0 BRA `(.L_x_56) ;  /* 0x0000009400388947 */ /* 0x004fea0003800000 */
.L_x_176:
[----:B------:R-:W-:Y:S01]  /*3130*/  ULEA UR4, UR5, UR6, 0x3 ;  /* 0x0000000605047291 */ /* 0x000fe2000f8e18ff */
[----:B------:R-:W-:Y:S02]  /*3140*/  PRMT R4, RZ, 0x654, R4 ;  /* 0x00000654ff047816 */ /* 0x000fe40000000004 */
[----:B--2---:R-:W-:Y:S01]  /*3150*/  SHF.L.U32 R5, R12, 0x1f, RZ ;  /* 0x0000001f0c057819 */ /* 0x004fe200000006ff */
[----:B------:R-:W-:Y:S01]  /*3160*/  UIADD3 UR7, UPT, UPT, UR4, 0x100, URZ ;  /* 0x0000010004077890 */ /* 0x000fe2000fffe0ff */
[----:B------:R2:W-:Y:S05]  /*3170*/  SYNCS.ARRIVE.TRANS64.RED.A1T0 RZ, [R4+URZ], RZ ;  /* 0x000000ff04ff79a7 */ /* 0x0005ea00081004ff */
[----:B------:R-:W-:Y:S01]  /*3180*/  IMAD.U32 R7, RZ, RZ, UR7 ;  /* 0x00000007ff077e24 */ /* 0x000fe2000f8e00ff */
[----:B------:R-:W3:Y:S04]  /*3190*/  SYNCS.PHASECHK.TRANS64.TRYWAIT P0, [UR4+0x110], R5 ;  /* 0x00011005ff0075a7 */ /* 0x000ee80008001104 */
[----:B------:R-:W-:Y:S01]  /*31a0*/  PRMT R6, R0, 0x654, R7 ;  /* 0x0000065400067816 */ /* 0x000fe20000000007 */
[----:B--2---:R-:W-:Y:S01]  /*31b0*/  @!P2 IMAD.MOV.U32 R4, RZ, RZ, 0x10 ;  /* 0x00000010ff04a424 */ /* 0x004fe200078e00ff */
[----:B---3--:R-:W-:Y:S06]  /*31c0*/  @!P0 BRA `(.L_x_57) ;  /* 0x0000009400248947 */ /* 0x008fec0003800000 */
.L_x_178:
[----:B------:R-:W-:Y:S01]  /*31d0*/  ULEA UR8, UR5, UR6, 0x4 ;  /* 0x0000000605087291 */ /* 0x000fe2000f8e20ff */
[----:B------:R-:W-:Y:S01]  /*31e0*/  SEL R3, R6, R3, !P2 ;  /* 0x0000000306037207 */ /* 0x000fe20005000000 */
[----:B------:R-:W-:Y:S01]  /*31f0*/  UIADD3 UR9, UPT, UPT, UR4, 0x100, URZ ;  /* 0x0000010004097890 */ /* 0x000fe2000fffe0ff */
[----:B--2---:R-:W-:Y:S01]  /*3200*/  LEA R2, R11, UR6, 0x3 ;  /* 0x000000060b027c11 */ /* 0x004fe2000f8e18ff */
[----:B------:R-:W-:Y:S01]  /*3210*/  UIADD3 UR8, UPT, UPT, UR8, 0x170, URZ ;  /* 0x0000017008087890 */ /* 0x000fe2000fffe0ff */
[----:B------:R-:W-:Y:S01]  /*3220*/  SHF.L.U32 R5, R10, 0x1f, RZ ;  /* 0x0000001f0a057819 */ /* 0x000fe200000006ff */
[----:B------:R2:W-:Y:S01]  /*3230*/  @!P2 SYNCS.ARRIVE.TRANS64.RED RZ, [R3+URZ], R4 ;  /* 0x0000000403ffa9a7 */ /* 0x0005e200080004ff */
[----:B------:R-:W-:Y:S01]  /*3240*/  UIADD3 UR4, UPT, UPT, UR5, 0x1, URZ ;  /* 0x0000000105047890 */ /* 0x000fe2000fffe0ff */
[----:B------:R-:W-:-:S03]  /*3250*/  VIADD R8, R8, 0x1 ;  /* 0x0000000108087836 */ /* 0x000fc60000000000 */
[----:B------:R-:W-:Y:S02]  /*3260*/  UISETP.NE.AND UP0, UPT, UR4, 0x2, UPT ;  /* 0x000000020400788c */ /* 0x000fe4000bf05270 */
[----:B------:R-:W-:Y:S06]  /*3270*/  UGETNEXTWORKID.BROADCAST [UR8], [UR9] ;  /* 0x00000000080073ca */ /* 0x000fec0008000100 */
[----:B------:R-:W-:Y:S01]  /*3280*/  USEL UR7, URZ, 0x1, UP0 ;  /* 0x00000001ff077887 */ /* 0x000fe20008000000 */
[----:B------:R-:W-:Y:S01]  /*3290*/  ISETP.NE.AND P0, PT, R8, 0x2, PT ;  /* 0x000000020800780c */ /* 0x000fe20003f05270 */
[----:B------:R-:W-:Y:S01]  /*32a0*/  USEL UR5, UR4, URZ, UP0 ;  /* 0x000000ff04057287 */ /* 0x000fe20008000000 */
[----:B------:R-:W3:Y:S03]  /*32b0*/  SYNCS.PHASECHK.TRANS64.TRYWAIT P1, [R2+URZ+0x100], R5 ;  /* 0x00010005020075a7 */ /* 0x000ee600080211ff */
[----:B------:R-:W-:Y:S01]  /*32c0*/  LOP3.LUT R12, R12, UR7, RZ, 0x3c, !PT ;  /* 0x000000070c0c7c12 */ /* 0x000fe2000f8e3cff */
[----:B--23--:R-:W-:Y:S07]  /*32d0*/  @!P1 BRA `(.L_x_58) ;  /* 0x0000009000f89947 */ /* 0x00cfee0003800000 */
.L_x_179:
[C---:B------:R-:W-:Y:S01]  /*32e0*/  LEA R4, R11.reuse, UR6, 0x4 ;  /* 0x000000060b047c11 */ /* 0x040fe2000f8e20ff */
[----:B--2---:R-:W-:Y:S01]  /*32f0*/  VIADD R2, R2, 0x110 ;  /* 0x0000011002027836 */ /* 0x004fe20000000000 */
[----:B------:R-:W-:Y:S01]  /*3300*/  SEL R8, R8, RZ, P0 ;  /* 0x000000ff08087207 */ /* 0x000fe20000000000 */
[----:B------:R-:W-:-:S03]  /*3310*/  VIADD R11, R11, 0x1 ;  /* 0x000000010b0b7836 */ /* 0x000fc60000000000 */
[----:B------:R-:W2:Y:S01]  /*3320*/  LDS.128 R4, [R4+0x170] ;  /* 0x0001700004047984 */ /* 0x000ea20000000c00 */
[----:B------:R-:W-:Y:S02]  /*3330*/  PRMT R2, RZ, 0x654, R2 ;  /* 0x00000654ff027816 */ /* 0x000fe40000000002 */
[C---:B------:R-:W-:Y:S01]  /*3340*/  ISETP.NE.AND P1, PT, R11.reuse, 0x2, PT ;  /* 0x000000020b00780c */ /* 0x040fe20003f25270 */
[----:B------:R-:W-:Y:S01]  /*3350*/  @!PT LDS RZ, [RZ] ;  /* 0x00000000fffff984 */ /* 0x000fe20000000800 */
[----:B------:R-:W-:Y:S01]  /*3360*/  @!PT LDS RZ, [RZ] ;  /* 0x00000000fffff984 */ /* 0x000fe20000000800 */
[----:B------:R-:W-:Y:S01]  /*3370*/  @!PT LDS RZ, [RZ] ;  /* 0x00000000fffff984 */ /* 0x000fe20000000800 */
[----:B------:R-:W-:Y:S01]  /*3380*/  @!PT LDS RZ, [RZ] ;  /* 0x00000000fffff984 */ /* 0x000fe20000000800 */
[----:B------:R3:W-:Y:S06]  /*3390*/  MEMBAR.ALL.CTA ;  /* 0x0000000000007992 */ /* 0x0007ec0000008000 */
[----:B---3--:R-:W3:Y:S01]  /*33a0*/  FENCE.VIEW.ASYNC.S ;  /* 0x00000000000073c6 */ /* 0x008ee20000000000 */
[----:B------:R-:W-:Y:S01]  /*33b0*/  SEL R11, R11, RZ, P1 ;  /* 0x000000ff0b0b7207 */ /* 0x000fe20000800000 */
[----:B---3--:R3:W-:Y:S01]  /*33c0*/  SYNCS.ARRIVE.TRANS64.RED.A1T0 RZ, [R2+URZ], RZ ;  /* 0x000000ff02ff79a7 */ /* 0x0087e200081004ff */
[----:B--2---:R-:W-:-:S02]  /*33d0*/  LOP3.LUT P3, RZ, R6, 0x1, RZ, 0xc0, !PT ;  /* 0x0000000106ff7812 */ /* 0x004fc4000786c0ff */
[----:B------:R-:W-:-:S04]  /*33e0*/  SEL R5, RZ, 0x1, P1 ;  /* 0x00000001ff057807 */ /* 0x000fc80000800000 */
[----:B------:R-:W-:Y:S02]  /*33f0*/  LOP3.LUT R10, R10, R5, RZ, 0x3c, !PT ;  /* 0x000000050a0a7212 */ /* 0x000fe400078e3cff */
[----:B---3--:R-:W-:-:S04]  /*3400*/  SEL R2, RZ, 0x1, P0 ;  /* 0x00000001ff027807 */ /* 0x008fc80000000000 */
[----:B------:R-:W-:Y:S01]  /*3410*/  LOP3.LUT R9, R9, R2, RZ, 0x3c, !PT ;  /* 0x0000000209097212 */ /* 0x000fe200078e3cff */
[----:B------:R-:W-:Y:S06]  /*3420*/  @P3 BRA `(.L_x_59) ;  /* 0xfffffffc002c3947 */ /* 0x000fec000383ffff */
[----:B------:R-:W-:Y:S01]  /*3430*/  ULEA UR4, UR5, UR6, 0x3 ;  /* 0x0000000605047291 */ /* 0x000fe2000f8e18ff */
[----:B------:R-:W-:-:S08]  /*3440*/  SHF.L.U32 R3, R12, 0x1f, RZ ;  /* 0x0000001f0c037819 */ /* 0x000fd000000006ff */
[----:B------:R-:W2:Y:S02]  /*3450*/  SYNCS.PHASECHK.TRANS64 P0, [UR4+0x110], R3 ;  /* 0x00011003ff0075a7 */ /* 0x000ea40008001004 */
[----:B--2---:R-:W-:Y:S05]  /*3460*/  @P0 BRA `(.L_x_60) ;  /* 0x0000000000080947 */ /* 0x004fea0003800000 */
[----:B------:R-:W2:Y:S02]  /*3470*/  SYNCS.PHASECHK.TRANS64.TRYWAIT P0, [UR4+0x110], R3 ;  /* 0x00011003ff0075a7 */ /* 0x000ea40008001104 */
[----:B--2---:R-:W-:Y:S05]  /*3480*/  @!P0 BRA `(.L_x_61) ;  /* 0x0000009000a08947 */ /* 0x004fea0003800000 */
.L_x_60:
[----:B------:R-:W-:-:S04]  /*3490*/  UIADD3 UR7, UPT, UPT, UR5, 0x1, URZ ;  /* 0x0000000105077890 */ /* 0x000fc8000fffe0ff */
[----:B------:R-:W-:-:S04]  /*34a0*/  UISETP.NE.AND UP0, UPT, UR7, 0x2, UPT ;  /* 0x000000020700788c */ /* 0x000fc8000bf05270 */
[----:B------:R-:W-:Y:S02]  /*34b0*/  USEL UR8, URZ, 0x1, UP0 ;  /* 0x00000001ff087887 */ /* 0x000fe40008000000 */
[----:B------:R-:W-:-:S04]  /*34c0*/  USEL UR7, UR7, URZ, UP0 ;  /* 0x000000ff07077287 */ /* 0x000fc80008000000 */
[----:B------:R-:W-:Y:S01]  /*34d0*/  ULEA UR7, UR7, UR6, 0x3 ;  /* 0x0000000607077291 */ /* 0x000fe2000f8e18ff */
[----:B--2---:R-:W-:-:S04]  /*34e0*/  LOP3.LUT R3, R12, UR8, RZ, 0x3c, !PT ;  /* 0x000000080c037c12 */ /* 0x004fc8000f8e3cff */
[----:B------:R-:W-:-:S04]  /*34f0*/  SHF.L.U32 R0, R3, 0x1f, RZ ;  /* 0x0000001f03007819 */ /* 0x000fc800000006ff */
[----:B------:R-:W2:Y:S02]  /*3500*/  SYNCS.PHASECHK.TRANS64 P0, [UR7+0x110], R0 ;  /* 0x00011000ff0075a7 */ /* 0x000ea40008001007 */
[----:B-12---:R-:W-:Y:S05]  /*3510*/  @P0 EXIT ;  /* 0x000000000000094d */ /* 0x006fea0003800000 */
[----:B------:R-:W-:Y:S02]  /*3520*/  SHF.L.U32 R3, R3, 0x1f, RZ ;  /* 0x0000001f03037819 */ /* 0x000fe400000006ff */
[----:B------:R-:W-:-:S07]  /*3530*/  MOV R0, UR7 ;  /* 0x0000000700007c02 */ /* 0x000fce0008000f00 */
.L_x_62:
[----:B-1----:R1:W2:Y:S02]  /*3540*/  SYNCS.PHASECHK.TRANS64.TRYWAIT P0, [R0+URZ+0x110], R3 ;  /* 0x00011003000075a7 */ /* 0x0022a400080011ff */
[----:B--2---:R-:W-:Y:S05]  /*3550*/  @!P0 NANOSLEEP.SYNCS 0x989680 ;  /* 0x009896800000895d */ /* 0x004fea0003900000 */
[----:B------:R-:W2:Y:S02]  /*3560*/  @!P0 SYNCS.PHASECHK.TRANS64 P0, [R0+URZ+0x110], R3 ;  /* 0x00011003000085a7 */ /* 0x000ea400080010ff */
[----:B--2---:R-:W-:Y:S05]  /*3570*/  @P0 EXIT ;  /* 0x000000000000094d */ /* 0x004fea0003800000 */
[----:B------:R-:W-:Y:S05]  /*3580*/  BRA `(.L_x_62) ;  /* 0xfffffffc00ec7947 */ /* 0x000fea000383ffff */
.L_x_55:
[----:B------:R-:W-:Y:S05]  /*3590*/  BRA.U UP5, `(.L_x_63) ;  /* 0x0000001105587547 */ /* 0x000fea000b800000 */
[----:B------:R-:W-:Y:S01]  /*35a0*/  UMOV UR4, 0x40 ;  /* 0x0000004000047882 */ /* 0x000fe20000000000 */
[----:B------:R-:W-:Y:S01]  /*35b0*/  NOP ;  /* 0x0000000000007918 */ /* 0x000fe20000000000 */
[----:B------:R-:W-:Y:S01]  /*35c0*/  ULEA UR5, UR45, UR4, 0x18 ;  /* 0x000000042d057291 */ /* 0x000fe2000f8ec0ff */
[----:B------:R-:W-:Y:S02]  /*35d0*/  UMOV UR6, 0x400 ;  /* 0x0000040000067882 */ /* 0x000fe40000000000 */
[----:B------:R-:W-:-:S06]  /*35e0*/  ULEA UR6, UR45, UR6, 0x18 ;  /* 0x000000062d067291 */ /* 0x000fcc000f8ec0ff */
[----:B------:R-:W2:Y:S02]  /*35f0*/  LDS.U8 R0, [UR5+0x1c] ;  /* 0x00001c05ff007984 */ /* 0x000ea40008000000 */
[----:B--2---:R-:W-:-:S13]  /*3600*/  ISETP.NE.AND P0, PT, R0, RZ, PT ;  /* 0x000000ff0000720c */ /* 0x004fda0003f05270 */
[----:B------:R-:W-:Y:S05]  /*3610*/  @P0 BRA `(.L_x_64) ;  /* 0x0000000400080947 */ /* 0x000fea0003800000 */
[----:B------:R-:W-:Y:S02]  /*3620*/  UISETP.NE.U32.AND UP1, UPT, UR33, 0x1, UPT ;  /* 0x000000012100788c */ /* 0x000fe4000bf25070 */
[----:B------:R-:W-:-:S07]  /*3630*/  UIADD3 UR7, UPT, UPT, UR5, 0x8, URZ ;  /* 0x0000000805077890 */ /* 0x000fce000fffe0ff */
[----:B------:R-:W-:Y:S05]  /*3640*/  BRA.U !UP1, `(.L_x_65) ;  /* 0x00000001099c7547 */ /* 0x000fea000b800000 */
[----:B------:R-:W-:Y:S01]  /*3650*/  ELECT P0, URZ, PT ;  /* 0x0000000000ff782f */ /* 0x000fe20003800000 */
[----:B------:R-:W-:-:S12]  /*3660*/  BSSY B0, `(.L_x_65) ;  /* 0x0000025000007945 */ /* 0x000fd80003800000 */
[----:B------:R-:W-:Y:S05]  /*3670*/  @!P0 BRA `(.L_x_66) ;  /* 0x00000000008c8947 */ /* 0x000fea0003800000 */
[----:B------:R-:W-:-:S05]  /*3680*/  UMOV UR4, 0x10 ;  /* 0x0000001000047882 */ /* 0x000fca0000000000 */
[----:B------:R-:W-:Y:S04]  /*3690*/  DEPBAR.LE SB2, 0x36 ;  /* 0x0000ad800000791a */ /* 0x000fe80000000000 */
[----:B------:R-:W2:Y:S02]  /*36a0*/  UTCATOMSWS.2CTA.FIND_AND_SET.ALIGN UP0, UR4, UR4 ;  /* 0x00000004000475e3 */ /* 0x000ea40008200800 */
[----:B--2---:R-:W-:Y:S01]  /*36b0*/  MOV R11, UR4 ;  /* 0x00000004000b7c02 */ /* 0x004fe20008000f00 */
[----:B------:R-:W-:Y:S06]  /*36c0*/  BRA.U UP0, `(.L_x_67) ;  /* 0x0000000100187547 */ /* 0x000fec000b800000 */
.L_x_68:
[----:B------:R-:W-:Y:S05]  /*36d0*/  NANOSLEEP 0x64 ;  /* 0x000000640000795d */ /* 0x000fea0003800000 */
[----:B------:R-:W-:-:S05]  /*36e0*/  UMOV UR4, 0x10 ;  /* 0x0000001000047882 */ /* 0x000fca0000000000 */
[----:B------:R-:W-:Y:S04]  /*36f0*/  DEPBAR.LE SB2, 0x36 ;  /* 0x0000ad800000791a */ /* 0x000fe80000000000 */
[----:B------:R-:W2:Y:S02]  /*3700*/  UTCATOMSWS.2CTA.FIND_AND_SET.ALIGN UP0, UR4, UR4 ;  /* 0x00000004000475e3 */ /* 0x000ea40008200800 */
[----:B--2---:R-:W-:Y:S01]  /*3710*/  MOV R11, UR4 ;  /* 0x00000004000b7c02 */ /* 0x004fe20008000f00 */
[----:B------:R-:W-:Y:S05]  /*3720*/  BRA.U !UP0, `(.L_x_68) ;  /* 0xfffffffd08e87547 */ /* 0x000fea000b83ffff */
.L_x_67:
[----:B------:R-:W2:Y:S01]  /*3730*/  LDS R7, [UR5+0x10] ;  /* 0x00001005ff077984 */ /* 0x000ea20008000800 */
[----:B------:R-:W-:Y:S01]  /*3740*/  IMAD.U32 R5, RZ, RZ, UR6 ;  /* 0x00000006ff057e24 */ /* 0x000fe2000f8e00ff */
[----:B------:R-:W-:-:S03]  /*3750*/  MOV R4, UR34 ;  /* 0x0000002200047c02 */ /* 0x000fc60008000f00 */
[----:B------:R-:W-:Y:S01]  /*3760*/  VIADD R5, R5, 0x190 ;  /* 0x0000019005057836 */ /* 0x000fe20000000000 */
[----:B--2---:R-:W-:-:S04]  /*3770*/  SHF.L.U32 R7, R7, 0x1f, RZ ;  /* 0x0000001f07077819 */ /* 0x004fc800000006ff */
[----:B------:R-:W2:Y:S02]  /*3780*/  SYNCS.PHASECHK.TRANS64.TRYWAIT P0, [UR5+0x8], R7 ;  /* 0x00000807ff0075a7 */ /* 0x000ea40008001105 */
[----:B--2---:R-:W-:Y:S05]  /*3790*/  @P0 BRA `(.L_x_69) ;  /* 0x0000000000080947 */ /* 0x004fea0003800000 */
[----:B------:R-:W2:Y:S02]  /*37a0*/  SYNCS.PHASECHK.TRANS64.TRYWAIT P0, [UR5+0x8], R7 ;  /* 0x00000807ff0075a7 */ /* 0x000ea40008001105 */
[----:B--2---:R-:W-:Y:S05]  /*37b0*/  @!P0 BRA `(.L_x_70) ;  /* 0x0000008c00ec8947 */ /* 0x004fea0003800000 */
.L_x_69:
[----:B--2---:R-:W-:Y:S01]  /*37c0*/  HFMA2 R0, -RZ, RZ, 0, 5.9604644775390625e-08 ;  /* 0x00000001ff007431 */ /* 0x004fe200000001ff */
[----:B------:R-:W-:Y:S01]  /*37d0*/  UPRMT UR4, UR34, 0x654, UR7 ;  /* 0x0000065422047896 */ /* 0x000fe20008000007 */
[----:B------:R-:W-:Y:S01]  /*37e0*/  IMAD.MOV.U32 R8, RZ, RZ, 0xffff ;  /* 0x0000ffffff087424 */ /* 0x000fe200078e00ff */
[----:B------:R-:W-:Y:S01]  /*37f0*/  PRMT R4, R4, 0x654, R5 ;  /* 0x0000065404047816 */ /* 0x000fe20000000005 */
[----:B------:R-:W-:Y:S02]  /*3800*/  IMAD.MOV.U32 R6, RZ, RZ, 0x4 ;  /* 0x00000004ff067424 */ /* 0x000fe400078e00ff */
[----:B------:R-:W-:Y:S01]  /*3810*/  IMAD.SHL.U32 R9, R11, 0x20, RZ ;  /* 0x000000200b097824 */ /* 0x000fe200078e00ff */
[----:B------:R-:W-:Y:S02]  /*3820*/  MOV R5, UR4 ;  /* 0x0000000400057c02 */ /* 0x000fe40008000f00 */
[-C--:B------:R-:W-:Y:S01]  /*3830*/  SHF.L.U32 R8, R8, R11.reuse, RZ ;  /* 0x0000000b08087219 */ /* 0x080fe200000006ff */
[----:B------:R2:W-:Y:S01]  /*3840*/  SYNCS.ARRIVE.TRANS64.RED RZ, [UR4], R6 ;  /* 0x00000006ffff79a7 */ /* 0x0005e20008000404 */
[----:B------:R-:W-:Y:S01]  /*3850*/  SHF.L.U32 R7, R0, R11, RZ ;  /* 0x0000000b00077219 */ /* 0x000fe200000006ff */
[----:B------:R2:W-:Y:S04]  /*3860*/  STS [UR6+0x190], R9 ;  /* 0x00019009ff007988 */ /* 0x0005e80008000806 */
[----:B------:R2:W-:Y:S04]  /*3870*/  STAS [R4.64], R11 ;  /* 0x0000000b04007dbd */ /* 0x0005e8000c0008ff */
[----:B------:R2:W-:Y:S04]  /*3880*/  ATOMS.OR RZ, [UR5+0x14], R8 ;  /* 0x00001408ffff798c */ /* 0x0005e8000b000005 */
[----:B------:R2:W-:Y:S04]  /*3890*/  ATOMS.OR RZ, [UR5+0x18], R7 ;  /* 0x00001807ffff798c */ /* 0x0005e8000b000005 */
[----:B------:R2:W-:Y:S02]  /*38a0*/  ATOMS.XOR RZ, [UR5+0x10], R0 ;  /* 0x00001000ffff798c */ /* 0x0005e4000b800005 */
.L_x_66:
[----:B-1----:R-:W-:Y:S05]  /*38b0*/  BSYNC B0 ;  /* 0x0000000000007941 */ /* 0x002fea0003800000 */
.L_x_65:
[----:B------:R-:W-:Y:S05]  /*38c0*/  BRA.U UP1, `(.L_x_71) ;  /* 0x00000001016c7547 */ /* 0x000fea000b800000 */
[----:B------:R-:W-:-:S03]  /*38d0*/  UMOV UR4, 0xffffffff ;  /* 0xffffffff00047882 */ /* 0x000fc60000000000 */
[----:B------:R-:W-:Y:S05]  /*38e0*/  BRA.DIV UR4, `(.L_x_72) ;  /* 0x0000008e04b87947 */ /* 0x000fea000b800000 */
[----:B------:R-:W-:-:S13]  /*38f0*/  ELECT P0, URZ, PT ;  /* 0x0000000000ff782f */ /* 0x000fda0003800000 */
.L_x_183:
[----:B------:R-:W-:Y:S05]  /*3900*/  @!P0 BRA `(.L_x_71) ;  /* 0x00000000005c8947 */ /* 0x000fea0003800000 */
[----:B--2---:R-:W2:Y:S02]  /*3910*/  LDS R5, [UR5+0x10] ;  /* 0x00001005ff057984 */ /* 0x004ea40008000800 */
[----:B--2---:R-:W-:-:S04]  /*3920*/  SHF.L.U32 R5, R5, 0x1f, RZ ;  /* 0x0000001f05057819 */ /* 0x004fc800000006ff */
[----:B------:R-:W2:Y:S02]  /*3930*/  SYNCS.PHASECHK.TRANS64.TRYWAIT P0, [UR5+0x8], R5 ;  /* 0x00000805ff0075a7 */ /* 0x000ea40008001105 */
[----:B--2---:R-:W-:Y:S05]  /*3940*/  @P0 BRA `(.L_x_73) ;  /* 0x0000000000080947 */ /* 0x004fea0003800000 */
[----:B------:R-:W2:Y:S02]  /*3950*/  SYNCS.PHASECHK.TRANS64.TRYWAIT P0, [UR5+0x8], R5 ;  /* 0x00000805ff0075a7 */ /* 0x000ea40008001105 */
[----:B--2---:R-:W-:Y:S05]  /*3960*/  @!P0 BRA `(.L_x_74) ;  /* 0x0000008c00bc8947 */ /* 0x004fea0003800000 */
.L_x_73:
[----:B------:R-:W3:Y:S01]  /*3970*/  LDS R7, [UR6+0x190] ;  /* 0x00019006ff077984 */ /* 0x000ee20008000800 */
[----:B--2---:R-:W-:Y:S02]  /*3980*/  HFMA2 R0, -RZ, RZ, 0, 5.9604644775390625e-08 ;  /* 0x00000001ff007431 */ /* 0x004fe400000001ff */
[----:B------:R-:W-:Y:S01]  /*3990*/  IMAD.MOV.U32 R4, RZ, RZ, 0xffff ;  /* 0x0000ffffff047424 */ /* 0x000fe200078e00ff */
[----:B------:R-:W-:Y:S01]  /*39a0*/  UPRMT UR4, UR34, 0x654, UR7 ;  /* 0x0000065422047896 */ /* 0x000fe20008000007 */
[----:B---3--:R-:W-:-:S03]  /*39b0*/  IMAD.SHL.U32 R5, R7, 0x20, RZ ;  /* 0x0000002007057824 */ /* 0x008fc600078e00ff */
[-C--:B------:R-:W-:Y:S02]  /*39c0*/  SHF.L.U32 R4, R4, R7.reuse, RZ ;  /* 0x0000000704047219 */ /* 0x080fe400000006ff */
[----:B------:R-:W-:Y:S01]  /*39d0*/  SHF.L.U32 R7, R0, R7, RZ ;  /* 0x0000000700077219 */ /* 0x000fe200000006ff */
[----:B------:R3:W-:Y:S04]  /*39e0*/  STS [UR6+0x190], R5 ;  /* 0x00019005ff007988 */ /* 0x0007e80008000806 */
[----:B------:R3:W-:Y:S04]  /*39f0*/  ATOMS.OR RZ, [UR5+0x14], R4 ;  /* 0x00001404ffff798c */ /* 0x0007e8000b000005 */
[----:B------:R3:W-:Y:S01]  /*3a00*/  ATOMS.OR RZ, [UR5+0x18], R7 ;  /* 0x00001807ffff798c */ /* 0x0007e2000b000005 */
[----:B------:R-:W-:Y:S03]  /*3a10*/  SYNCS.ARRIVE.TRANS64.RED.A1T0 RZ, [UR4], RZ ;  /* 0x000000ffffff79a7 */ /* 0x000fe60008100404 */
[----:B------:R3:W-:Y:S01]  /*3a20*/  ATOMS.XOR RZ, [UR5+0x10], R0 ;  /* 0x00001000ffff798c */ /* 0x0007e2000b800005 */
[----:B------:R-:W-:Y:S05]  /*3a30*/  BRA `(.L_x_71) ;  /* 0x0000000000107947 */ /* 0x000fea0003800000 */
.L_x_64:
[----:B------:R-:W-:Y:S02]  /*3a40*/  MOV R0, 0xffffffff ;  /* 0xffffffff00007802 */ /* 0x000fe40000000f00 */
[----:B------:R-:W-:-:S03]  /*3a50*/  MOV R4, 0x3a80 ;  /* 0x00003a8000047802 */ /* 0x000fc60000000f00 */
[----:B------:R2:W-:Y:S04]  /*3a60*/  STS [UR6+0x190], R0 ;  /* 0x00019000ff007988 */ /* 0x0005e80008000806 */
[----:B-12--5:R-:W-:Y:S05]  /*3a70*/  CALL.REL.NOINC `($__internal_1_$__cuda_sm10x_tcgen05_guardrail_trap_phase_invalid_during_alloc) ;  /* 0x00000094005c7944 */ /* 0x026fea0003c00000 */
.L_x_71:
[----:B------:R-:W-:Y:S05]  /*3a80*/  WARPSYNC.ALL ;  /* 0x0000000000007948 */ /* 0x000fea0003800000 */
[----:B------:R-:W4:Y:S01]  /*3a90*/  S2UR UR4, SR_CgaCtaId ;  /* 0x00000000000479c3 */ /* 0x000f220000008800 */
[----:B------:R-:W-:Y:S01]  /*3aa0*/  UMOV UR17, 0x400 ;  /* 0x0000040000117882 */ /* 0x000fe20000000000 */
[----:B------:R-:W-:-:S06]  /*3ab0*/  NOP ;  /* 0x0000000000007918 */ /* 0x000fcc0000000000 */
[----:B------:R-:W-:Y:S06]  /*3ac0*/  BAR.ARV 0x6, 0xa0 ;  /* 0x0182800000007b1d */ /* 0x000fec0000002000 */
[----:B------:R-:W1:Y:S01]  /*3ad0*/  LDCU UR6, c[0x0][0x38c] ;  /* 0x00007180ff0677ac */ /* 0x000e620008000800 */
[----:B------:R-:W-:Y:S01]  /*3ae0*/  LOP3.LUT R3, R3, 0xffff, RZ, 0xc0, !PT ;  /* 0x0000ffff03037812 */ /* 0x000fe200078ec0ff */
[----:B--2---:R-:W-:Y:S01]  /*3af0*/  IMAD.MOV.U32 R9, RZ, RZ, 0x1 ;  /* 0x00000001ff097424 */ /* 0x004fe200078e00ff */
[----:B------:R-:W-:Y:S01]  /*3b00*/  LOP3.LUT R2, R2, 0xffff, RZ, 0xc0, !PT ;  /* 0x0000ffff02027812 */ /* 0x000fe200078ec0ff */
[----:B------:R-:W-:Y:S01]  /*3b10*/  IMAD.MOV.U32 R8, RZ, RZ, RZ ;  /* 0x000000ffff087224 */ /* 0x000fe200078e00ff */
[----:B------:R-:W-:Y:S01]  /*3b20*/  R2UR UR20, R3 ;  /* 0x00000000031472ca */ /* 0x000fe200000e0000 */
[----:B------:R-:W-:Y:S01]  /*3b30*/  UMOV UR24, URZ ;  /* 0x000000ff00187c82 */ /* 0x000fe20008000000 */
[----:B------:R-:W-:-:S02]  /*3b40*/  R2UR UR30, R2 ;  /* 0x00000000021e72ca */ /* 0x000fc400000e0000 */
[----:B------:R-:W-:Y:S01]  /*3b50*/  CS2R R2, SRZ ;  /* 0x0000000000027805 */ /* 0x000fe2000001ff00 */
[----:B------:R-:W-:Y:S01]  /*3b60*/  UMOV UR15, URZ ;  /* 0x000000ff000f7c82 */ /* 0x000fe20008000000 */
[----:B----4-:R-:W-:Y:S01]  /*3b70*/  ULEA UR17, UR4, UR17, 0x18 ;  /* 0x0000001104117291 */ /* 0x010fe2000f8ec0ff */
[----:B------:R-:W-:Y:S01]  /*3b80*/  UMOV UR14, URZ ;  /* 0x000000ff000e7c82 */ /* 0x000fe20008000000 */
[----:B------:R-:W-:Y:S02]  /*3b90*/  UISETP.NE.AND UP3, UPT, UR33, URZ, UPT ;  /* 0x000000ff2100728c */ /* 0x000fe4000bf65270 */
[----:B------:R-:W-:Y:S02]  /*3ba0*/  UIADD3 UR5, UPT, UPT, UR17, 0xc400, URZ ;  /* 0x0000c40011057890 */ /* 0x000fe4000fffe0ff */
[----:B------:R-:W-:-:S03]  /*3bb0*/  UIADD3 UR4, UPT, UPT, UR17, 0x22400, URZ ;  /* 0x0002240011047890 */ /* 0x000fc6000fffe0ff */
[----:B---3--:R-:W2:Y:S01]  /*3bc0*/  LDS R0, [UR17+0x190] ;  /* 0x00019011ff007984 */ /* 0x008ea20008000800 */
[----:B-1----:R-:W-:Y:S02]  /*3bd0*/  UIADD3 UR6, UPT, UPT, UR6, 0x3f, URZ ;  /* 0x0000003f06067890 */ /* 0x002fe4000fffe0ff */
[----:B------:R-:W-:Y:S02]  /*3be0*/  USHF.R.U32.HI UR5, URZ, 0x4, UR5 ;  /* 0x00000004ff057899 */ /* 0x000fe40008011605 */
[----:B------:R-:W-:Y:S02]  /*3bf0*/  USHF.R.S32.HI UR25, URZ, 0x1f, UR6 ;  /* 0x0000001fff197899 */ /* 0x000fe40008011406 */
[----:B------:R-:W-:Y:S02]  /*3c00*/  USHF.R.U32.HI UR4, URZ, 0x4, UR4 ;  /* 0x00000004ff047899 */ /* 0x000fe40008011604 */
[----:B------:R-:W-:Y:S02]  /*3c10*/  ULEA.HI UR25, UR25, UR6, URZ, 0x6 ;  /* 0x0000000619197291 */ /* 0x000fe4000f8f30ff */
[----:B------:R-:W-:-:S02]  /*3c20*/  ULOP3.LUT UR5, UR5, 0x3fff, URZ, 0xc0, !UPT ;  /* 0x00003fff05057892 */ /* 0x000fc4000f8ec0ff */
[----:B------:R-:W-:Y:S02]  /*3c30*/  USHF.R.S32.HI UR25, URZ, 0x6, UR25 ;  /* 0x00000006ff197899 */ /* 0x000fe40008011419 */
[----:B------:R-:W-:Y:S02]  /*3c40*/  ULOP3.LUT UR22, UR4, 0x3fff, URZ, 0xc0, !UPT ;  /* 0x00003fff04167892 */ /* 0x000fe4000f8ec0ff */
[----:B------:R-:W-:Y:S02]  /*3c50*/  UISETP.LT.AND UP0, UPT, UR25, 0x1, UPT ;  /* 0x000000011900788c */ /* 0x000fe4000bf01270 */
[----:B------:R-:W-:Y:S02]  /*3c60*/  ULOP3.LUT UR21, UR5, 0x10000, URZ, 0xfc, !UPT ;  /* 0x0001000005157892 */ /* 0x000fe4000f8efcff */
[----:B------:R-:W-:Y:S02]  /*3c70*/  ULOP3.LUT UR22, UR22, 0x10000, URZ, 0xfc, !UPT ;  /* 0x0001000016167892 */ /* 0x000fe4000f8efcff */
[----:B------:R-:W-:Y:S01]  /*3c80*/  USEL UR31, UR25, 0x1, !UP0 ;  /* 0x00000001191f7887 */ /* 0x000fe2000c000000 */
[----:B------:R-:W-:Y:S01]  /*3c90*/  UMOV UR28, 0x0 ;  /* 0x00000000001c7882 */ /* 0x000fe20000000000 */
[----:B------:R-:W-:Y:S01]  /*3ca0*/  UMOV UR29, 0x10400490 ;  /* 0x10400490001d7882 */ /* 0x000fe20000000000 */
[----:B------:R-:W-:Y:S01]  /*3cb0*/  UMOV UR26, 0x0 ;  /* 0x00000000001a7882 */ /* 0x000fe20000000000 */
[----:B------:R-:W-:Y:S01]  /*3cc0*/  UMOV UR27, 0x10400490 ;  /* 0x10400490001b7882 */ /* 0x000fe20000000000 */
[----:B--2---:R-:W-:-:S15]  /*3cd0*/  R2UR UR32, R0 ;  /* 0x00000000002072ca */ /* 0x004fde00000e0000 */
.L_x_82:
[C---:B------:R-:W-:Y:S02]  /*3ce0*/  LEA R0, R8.reuse, UR17, 0x3 ;  /* 0x0000001108007c11 */ /* 0x040fe4000f8e18ff */
[----:B------:R-:W-:Y:S02]  /*3cf0*/  SHF.L.U32 R5, R3, 0x1f, RZ ;  /* 0x0000001f03057819 */ /* 0x000fe400000006ff */
[----:B------:R-:W-:Y:S02]  /*3d00*/  LEA R4, R8, UR17, 0x4 ;  /* 0x0000001108047c11 */ /* 0x000fe4000f8e20ff */
[----:B------:R-:W1:Y:S02]  /*3d10*/  SYNCS.PHASECHK.TRANS64.TRYWAIT P0, [R0+URZ+0x100], R5 ;  /* 0x00010005000075a7 */ /* 0x000e6400080011ff */
[----:B-1-3--:R-:W-:Y:S05]  /*3d20*/  @!P0 BRA `(.L_x_75) ;  /* 0x0000008800e48947 */ /* 0x00afea0003800000 */
.L_x_184:
[----:B-1----:R-:W1:Y:S01]  /*3d30*/  LDS.128 R4, [R4+0x170] ;  /* 0x0001700004047984 */ /* 0x002e620000000c00 */
[----:B------:R-:W-:Y:S02]  /*3d40*/  VIADD R0, R0, 0x110 ;  /* 0x0000011000007836 */ /* 0x000fe40000000000 */
[----:B------:R-:W-:Y:S01]  /*3d50*/  VIADD R8, R8, 0x1 ;  /* 0x0000000108087836 */ /* 0x000fe20000000000 */
[----:B------:R-:W-:Y:S01]  /*3d60*/  @!PT LDS RZ, [RZ] ;  /* 0x00000000fffff984 */ /* 0x000fe20000000800 */
[----:B------:R-:W-:Y:S01]  /*3d70*/  @!PT LDS RZ, [RZ] ;  /* 0x00000000fffff984 */ /* 0x000fe20000000800 */
[----:B------:R-:W-:Y:S01]  /*3d80*/  @!PT LDS RZ, [RZ] ;  /* 0x00000000fffff984 */ /* 0x000fe20000000800 */
[----:B------:R-:W-:Y:S01]  /*3d90*/  @!PT LDS RZ, [RZ] ;  /* 0x00000000fffff984 */ /* 0x000fe20000000800 */
[----:B------:R2:W-:Y:S06]  /*3da0*/  MEMBAR.ALL.CTA ;  /* 0x0000000000007992 */ /* 0x0005ec0000008000 */
[----:B--2---:R-:W2:Y:S01]  /*3db0*/  FENCE.VIEW.ASYNC.S ;  /* 0x00000000000073c6 */ /* 0x004ea20000000000 */
[----:B------:R-:W-:-:S04]  /*3dc0*/  PRMT R0, RZ, 0x654, R0 ;  /* 0x00000654ff007816 */ /* 0x000fc80000000000 */
[----:B--2---:R2:W-:Y:S01]  /*3dd0*/  SYNCS.ARRIVE.TRANS64.RED.A1T0 RZ, [R0+URZ], RZ ;  /* 0x000000ff00ff79a7 */ /* 0x0045e200081004ff */
[----:B-1----:R-:W-:Y:S01]  /*3de0*/  LOP3.LUT P1, RZ, R6, 0x1, RZ, 0xc0, !PT ;  /* 0x0000000106ff7812 */ /* 0x002fe2000782c0ff */
[----:B--2---:R-:W-:-:S12]  /*3df0*/  BRA.U UP3, `(.L_x_76) ;  /* 0x0000000103e07547 */ /* 0x004fd8000b800000 */
[----:B------:R-:W1:Y:S01]  /*3e00*/  LDCU UR4, c[0x0][0x38c] ;  /* 0x00007180ff0477ac */ /* 0x000e620008000800 */
[----:B------:R-:W-:Y:S02]  /*3e10*/  PLOP3.LUT P2, PT, PT, PT, PT, 0x80, 0x8 ;  /* 0x000000000008781c */ /* 0x000fe40003f4f070 */
[----:B------:R-:W-:Y:S01]  /*3e20*/  SHF.L.U32 R5, R9, 0x1f, RZ ;  /* 0x0000001f09057819 */ /* 0x000fe200000006ff */
[----:B------:R-:W-:Y:S02]  /*3e30*/  ULEA UR23, UR24, UR17, 0x3 ;  /* 0x0000001118177291 */ /* 0x000fe4000f8e18ff */
[----:B------:R-:W-:Y:S02]  /*3e40*/  ULEA UR18, UR24, UR32, 0x8 ;  /* 0x0000002018127291 */ /* 0x000fe4000f8e40ff */
[----:B-1----:R-:W-:-:S06]  /*3e50*/  UISETP.GE.AND UP0, UPT, UR4, 0x1, UPT ;  /* 0x000000010400788c */ /* 0x002fcc000bf06270 */
[----:B------:R-:W-:-:S05]  /*3e60*/  PLOP3.LUT P0, PT, PT, PT, UP0, 0x80, 0x8 ;  /* 0x000000000008781c */ /* 0x000fca0003f0f008 */
[----:B------:R-:W-:-:S08]  /*3e70*/  @UP0 ULEA UR4, UR15, UR17, 0x3 ;  /* 0x000000110f040291 */ /* 0x000fd0000f8e18ff */
[----:B------:R-:W-:-:S04]  /*3e80*/  @P0 SHF.L.U32 R0, R2, 0x1f, RZ ;  /* 0x0000001f02000819 */ /* 0x000fc800000006ff */
[----:B------:R1:W2:Y:S01]  /*3e90*/  @P0 SYNCS.PHASECHK.TRANS64.TRYWAIT P2, [UR4], R0 ;  /* 0x00000000ff0005a7 */ /* 0x0002a20008041104 */
[----:B------:R-:W3:Y:S02]  /*3ea0*/  SYNCS.PHASECHK.TRANS64.TRYWAIT P0, [UR23+0x130], R5 ;  /* 0x00013005ff0075a7 */ /* 0x000ee40008001117 */
[----:B-123--:R-:W-:Y:S05]  /*3eb0*/  @!P0 BRA `(.L_x_77) ;  /* 0x0000008800948947 */ /* 0x00efea0003800000 */
.L_x_186:
[----:B------:R-:W-:Y:S01]  /*3ec0*/  UMOV UR19, UR14 ;  /* 0x0000000e00137c82 */ /* 0x000fe20008000000 */
[----:B------:R-:W-:Y:S05]  /*3ed0*/  BRA.U !UP0, `(.L_x_78) ;  /* 0x0000000108987547 */ /* 0x000fea000b800000 */
[----:B------:R-:W-:Y:S02]  /*3ee0*/  UIADD3 UR19, UPT, UPT, UR31, UR14, URZ ;  /* 0x0000000e1f137290 */ /* 0x000fe4000fffe0ff */
[----:B------:R-:W-:Y:S01]  /*3ef0*/  UPLOP3.LUT UP2, UPT, UPT, UPT, UPT, 0x40, 0x4 ;  /* 0x000000000004789c */ /* 0x000fe20003f4e870 */
[----:B------:R-:W-:Y:S01]  /*3f00*/  UMOV UR16, UR25 ;  /* 0x0000001900107c82 */ /* 0x000fe20008000000 */
[----:B------:R-:W-:-:S09]  /*3f10*/  UMOV UR6, UR15 ;  /* 0x0000000f00067c82 */ /* 0x000fd20008000000 */
.L_x_81:
[----:B--2---:R-:W-:Y:S01]  /*3f20*/  ULEA UR5, UR6, UR17, 0x3 ;  /* 0x0000001106057291 */ /* 0x004fe2000f8e18ff */
[----:B---3--:R-:W-:Y:S11]  /*3f30*/  @P2 BRA `(.L_x_79) ;  /* 0x00000000000c2947 */ /* 0x008ff60003800000 */
[----:B-1----:R-:W-:Y:S04]  /*3f40*/  SHF.L.U32 R5, R2, 0x1f, RZ ;  /* 0x0000001f02057819 */ /* 0x002fe800000006ff */
[----:B------:R-:W1:Y:S02]  /*3f50*/  SYNCS.PHASECHK.TRANS64.TRYWAIT P0, [UR5], R5 ;  /* 0x00000005ff0075a7 */ /* 0x000e640008001105 */
[----:B-1----:R-:W-:Y:S05]  /*3f60*/  @!P0 BRA `(.L_x_80) ;  /* 0x0000008800808947 */ /* 0x002fea0003800000 */
.L_x_79:
[----:B------:R-:W-:Y:S01]  /*3f70*/  UISETP.NE.AND UP0, UPT, UR16, 0x1, UPT ;  /* 0x000000011000788c */ /* 0x000fe2000bf05270 */
[----:B------:R-:W-:Y:S01]  /*3f80*/  PLOP3.LUT P2, PT, PT, PT, PT, 0x80, 0x8 ;  /* 0x000000000008781c */ /* 0x000fe20003f4f070 */
[----:B------:R-:W-:Y:S02]  /*3f90*/  UIADD3 UR4, UPT, UPT, UR6, 0x1, URZ ;  /* 0x0000000106047890 */ /* 0x000fe4000fffe0ff */
[----:B------:R-:W-:Y:S02]  /*3fa0*/  ULEA UR12, UR6, UR22, 0x9 ;  /* 0x00000016060c7291 */ /* 0x000fe4000f8e48ff */
[----:B------:R-:W-:Y:S01]  /*3fb0*/  UISETP.NE.AND UP1, UPT, UR4, 0xb, UPT ;  /* 0x0000000b0400788c */ /* 0x000fe2000bf25270 */
[----:B------:R-:W-:Y:S01]  /*3fc0*/  PLOP3.LUT P0, PT, PT, PT, UP0, 0x80, 0x8 ;  /* 0x000000000008781c */ /* 0x000fe20003f0f008 */
[----:B------:R-:W-:Y:S02]  /*3fd0*/  UIADD3 UR10, UPT, UPT, UR12, 0x2, URZ ;  /* 0x000000020c0a7890 */ /* 0x000fe4000fffe0ff */
[----:B------:R-:W-:Y:S02]  /*3fe0*/  USEL UR7, URZ, 0x1, UP1 ;  /* 0x00000001ff077887 */ /* 0x000fe40008800000 */
[----:B------:R-:W-:Y:S02]  /*3ff0*/  USEL UR15, UR4, URZ, UP1 ;  /* 0x000000ff040f7287 */ /* 0x000fe40008800000 */
[----:B------:R-:W-:Y:S02]  /*4000*/  UIADD3 UR14, UPT, UPT, UR14, 0x1, URZ ;  /* 0x000000010e0e7890 */ /* 0x000fe4000fffe0ff */
[----:B------:R-:W-:Y:S01]  /*4010*/  @UP0 ULEA UR4, UR15, UR17, 0x3 ;  /* 0x000000110f040291 */ /* 0x000fe2000f8e18ff */
[----:B------:R-:W-:Y:S01]  /*4020*/  LOP3.LUT R2, R2, UR7, RZ, 0x3c, !PT ;  /* 0x0000000702027c12 */ /* 0x000fe2000f8e3cff */
[----:B------:R-:W-:Y:S01]  /*4030*/  UIADD3 UR7, UPT, UPT, UR5, 0x58, URZ ;  /* 0x0000005805077890 */ /* 0x000fe2000fffe0ff */
[----:B------:R-:W-:Y:S02]  /*4040*/  UMOV UR13, 0x80004020 ;  /* 0x80004020000d7882 */ /* 0x000fe40000000000 */
[----:B-1----:R-:W-:Y:S01]  /*4050*/  @P0 SHF.L.U32 R0, R2, 0x1f, RZ ;  /* 0x0000001f02000819 */ /* 0x002fe200000006ff */
[----:B------:R-:W-:Y:S01]  /*4060*/  UMOV UR5, 0x80004020 ;  /* 0x8000402000057882 */ /* 0x000fe20000000000 */
[----:B------:R-:W-:Y:S01]  /*4070*/  UMOV UR11, 0x80004020 ;  /* 0x80004020000b7882 */ /* 0x000fe20000000000 */
[----:B------:R-:W-:Y:S01]  /*4080*/  UMOV UR9, 0x80004020 ;  /* 0x8000402000097882 */ /* 0x000fe20000000000 */
[----:B------:R2:W3:Y:S01]  /*4090*/  @P0 SYNCS.PHASECHK.TRANS64.TRYWAIT P2, [UR4], R0 ;  /* 0x00000000ff0005a7 */ /* 0x0004e20008041104 */
[----:B------:R-:W-:Y:S02]  /*40a0*/  ULEA UR4, UR6, UR21, 0x9 ;  /* 0x0000001506047291 */ /* 0x000fe4000f8e48ff */
[----:B------:R-:W-:Y:S02]  /*40b0*/  UISETP.NE.AND UP0, UPT, UR14, UR19, UPT ;  /* 0x000000130e00728c */ /* 0x000fe4000bf05270 */
[----:B------:R-:W-:Y:S02]  /*40c0*/  UIADD3 UR8, UPT, UPT, UR4, 0x2, URZ ;  /* 0x0000000204087890 */ /* 0x000fe4000fffe0ff */
[----:B------:R-:W-:Y:S01]  /*40d0*/  UIADD3 UR16, UPT, UPT, UR16, -0x1, URZ ;  /* 0xffffffff10107890 */ /* 0x000fe2000fffe0ff */
[----:B------:R-:W-:Y:S02]  /*40e0*/  UMOV UR6, UR15 ;  /* 0x0000000f00067c82 */ /* 0x000fe40008000000 */
[----:B------:R2:W-:Y:S01]  /*40f0*/  UTCQMMA.2CTA gdesc[UR4], gdesc[UR12], tmem[UR18], tmem[UR28], idesc[UR29], UP2 ;  /* 0x00ff1c0c040075ea */ /* 0x0005e20009200312 */
[----:B------:R-:W-:Y:S03]  /*4100*/  UPLOP3.LUT UP2, UPT, UPT, UPT, UPT, 0x80, 0x8 ;  /* 0x000000000008789c */ /* 0x000fe60003f4f070 */
[----:B------:R2:W-:Y:S01]  /*4110*/  UTCQMMA.2CTA gdesc[UR8], gdesc[UR10], tmem[UR18], tmem[UR26], idesc[UR27], UPT ;  /* 0x00ff1a0a080075ea */ /* 0x0005e2000ba00312 */
[----:B------:R2:W-:Y:S01]  /*4120*/  UTCBAR.2CTA.MULTICAST [UR7], URZ, UR20 ;  /* 0x000000ff070073e9 */ /* 0x0005e20008200814 */
[----:B------:R-:W-:Y:S06]  /*4130*/  BRA.U UP0, `(.L_x_81) ;  /* 0xfffffffd00787547 */ /* 0x000fec000b83ffff */
.L_x_78:
[----:B--2---:R-:W-:Y:S01]  /*4140*/  UIADD3 UR4, UPT, UPT, UR23, 0x120, URZ ;  /* 0x0000012017047890 */ /* 0x004fe2000fffe0ff */
[----:B------:R-:W-:-:S08]  /*4150*/  UMOV UR14, UR19 ;  /* 0x00000013000e7c82 */ /* 0x000fd00008000000 */
[----:B------:R2:W-:Y:S01]  /*4160*/  UTCBAR.2CTA.MULTICAST [UR4], URZ, UR30 ;  /* 0x000000ff040073e9 */ /* 0x0005e2000820081e */
[----:B------:R-:W-:Y:S02]  /*4170*/  NOP ;  /* 0x0000000000007918 */ /* 0x000fe40000000000 */
.L_x_76:
[----:B--2---:R-:W-:Y:S01]  /*4180*/  UIADD3 UR4, UPT, UPT, UR24, 0x1, URZ ;  /* 0x0000000118047890 */ /* 0x004fe2000fffe0ff */
[----:B------:R-:W-:-:S03]  /*4190*/  ISETP.NE.AND P0, PT, R8, 0x2, PT ;  /* 0x000000020800780c */ /* 0x000fc60003f05270 */
[----:B------:R-:W-:Y:S01]  /*41a0*/  UISETP.NE.AND UP0, UPT, UR4, 0x2, UPT ;  /* 0x000000020400788c */ /* 0x000fe2000bf05270 */
[----:B-1----:R-:W-:Y:S02]  /*41b0*/  SEL R0, RZ, 0x1, P0 ;  /* 0x00000001ff007807 */ /* 0x002fe40000000000 */
[----:B------:R-:W-:Y:S01]  /*41c0*/  SEL R8, R8, RZ, P0 ;  /* 0x000000ff08087207 */ /* 0x000fe20000000000 */
[----:B------:R-:W-:Y:S01]  /*41d0*/  USEL UR5, URZ, 0x1, UP0 ;  /* 0x00000001ff057887 */ /* 0x000fe20008000000 */
[----:B------:R-:W-:Y:S01]  /*41e0*/  LOP3.LUT R3, R3, R0, RZ, 0x3c, !PT ;  /* 0x0000000003037212 */ /* 0x000fe200078e3cff */
[----:B------:R-:W-:-:S04]  /*41f0*/  USEL UR24, UR4, URZ, UP0 ;  /* 0x000000ff04187287 */ /* 0x000fc80008000000 */
[----:B------:R-:W-:Y:S01]  /*4200*/  LOP3.LUT R9, R9, UR5, RZ, 0x3c, !PT ;  /* 0x0000000509097c12 */ /* 0x000fe2000f8e3cff */
[----:B------:R-:W-:Y:S07]  /*4210*/  @P1 BRA `(.L_x_82) ;  /* 0xfffffff800b01947 */ /* 0x000fee000383ffff */
[----:B------:R-:W1:Y:S01]  /*4220*/  S2UR UR8, SR_CgaCtaId ;  /* 0x00000000000879c3 */ /* 0x000e620000008800 */
[----:B------:R-:W-:Y:S01]  /*4230*/  ELECT P0, URZ, PT ;  /* 0x0000000000ff782f */ /* 0x000fe20003800000 */
[----:B------:R-:W-:Y:S01]  /*4240*/  HFMA2 R0, -RZ, RZ, 0, 5.9604644775390625e-08 ;  /* 0x00000001ff007431 */ /* 0x000fe200000001ff */
[----:B------:R-:W-:-:S05]  /*4250*/  UMOV UR4, 0x40 ;  /* 0x0000004000047882 */ /* 0x000fca0000000000 */
[----:B------:R-:W-:Y:S01]  /*4260*/  UVIRTCOUNT.DEALLOC.SMPOOL 0x80 ;  /* 0x000000800000784c */ /* 0x000fe20000000000 */
[----:B------:R-:W-:Y:S02]  /*4270*/  UISETP.NE.AND UP0, UPT, UR33, URZ, UPT ;  /* 0x000000ff2100728c */ /* 0x000fe4000bf05270 */
[----:B-1----:R-:W-:-:S09]  /*4280*/  ULEA UR8, UR8, UR4, 0x18 ;  /* 0x0000000408087291 */ /* 0x002fd2000f8ec0ff */
[----:B------:R1:W-:Y:S01]  /*4290*/  @P0 STS.U8 [UR8+0x1c], R0 ;  /* 0x00001c00ff000988 */ /* 0x0003e20008000008 */
[----:B------:R-:W-:Y:S05]  /*42a0*/  BRA.U UP0, `(.L_x_83) ;  /* 0x0000000100587547 */ /* 0x000fea000b800000 */
[----:B------:R-:W-:Y:S01]  /*42b0*/  UIADD3 UR5, UPT, UPT, UR17, 0x130, URZ ;  /* 0x0000013011057890 */ /* 0x000fe2000fffe0ff */
[----:B------:R-:W-:-:S03]  /*42c0*/  SHF.L.U32 R3, R9, 0x1f, RZ ;  /* 0x0000001f09037819 */ /* 0x000fc600000006ff */
[----:B------:R-:W-:-:S09]  /*42d0*/  ULEA UR4, UR24, UR5, 0x3 ;  /* 0x0000000518047291 */ /* 0x000fd2000f8e18ff */
[----:B------:R-:W2:Y:S02]  /*42e0*/  SYNCS.PHASECHK.TRANS64.TRYWAIT P0, [UR4], R3 ;  /* 0x00000003ff0075a7 */ /* 0x000ea40008001104 */
[----:B--2---:R-:W-:Y:S05]  /*42f0*/  @!P0 BRA `(.L_x_84) ;  /* 0x0000008400b48947 */ /* 0x004fea0003800000 */
.L_x_189:
[----:B------:R-:W-:-:S04]  /*4300*/  UIADD3 UR4, UPT, UPT, UR24, 0x1, URZ ;  /* 0x0000000118047890 */ /* 0x000fc8000fffe0ff */
[----:B------:R-:W-:-:S04]  /*4310*/  UISETP.NE.AND UP1, UPT, UR4, 0x2, UPT ;  /* 0x000000020400788c */ /* 0x000fc8000bf25270 */
[----:B------:R-:W-:Y:S02]  /*4320*/  USEL UR6, URZ, 0x1, UP1 ;  /* 0x00000001ff067887 */ /* 0x000fe40008800000 */
[----:B------:R-:W-:-:S04]  /*4330*/  USEL UR4, UR4, URZ, UP1 ;  /* 0x000000ff04047287 */ /* 0x000fc80008800000 */
[----:B------:R-:W-:Y:S01]  /*4340*/  ULEA UR4, UR4, UR5, 0x3 ;  /* 0x0000000504047291 */ /* 0x000fe2000f8e18ff */
[----:B-1----:R-:W-:-:S04]  /*4350*/  LOP3.LUT R3, R9, UR6, RZ, 0x3c, !PT ;  /* 0x0000000609037c12 */ /* 0x002fc8000f8e3cff */
[----:B------:R-:W-:Y:S01]  /*4360*/  SHF.L.U32 R3, R3, 0x1f, RZ ;  /* 0x0000001f03037819 */ /* 0x000fe200000006ff */
[----:B------:R-:W-:-:S04]  /*4370*/  IMAD.U32 R0, RZ, RZ, UR4 ;  /* 0x00000004ff007e24 */ /* 0x000fc8000f8e00ff */
[----:B------:R1:W2:Y:S03]  /*4380*/  SYNCS.PHASECHK.TRANS64.TRYWAIT P0, [R0+URZ], R3 ;  /* 0x00000003000075a7 */ /* 0x0002a600080011ff */
[----:B--2---:R-:W-:Y:S05]  /*4390*/  @!P0 NANOSLEEP.SYNCS 0x989680 ;  /* 0x009896800000895d */ /* 0x004fea0003900000 */
[----:B------:R-:W2:Y:S02]  /*43a0*/  @!P0 SYNCS.PHASECHK.TRANS64 P0, [R0+URZ], R3 ;  /* 0x00000003000085a7 */ /* 0x000ea400080010ff */
[----:B--2---:R-:W-:Y:S05]  /*43b0*/  @P0 BRA `(.L_x_85) ;  /* 0x0000000000200947 */ /* 0x004fea0003800000 */
.L_x_86:
[----:B--2---:R2:W4:Y:S02]  /*43c0*/  SYNCS.PHASECHK.TRANS64.TRYWAIT P0, [R0+URZ], R3 ;  /* 0x00000003000075a7 */ /* 0x00452400080011ff */
[----:B----4-:R-:W-:Y:S05]  /*43d0*/  @!P0 NANOSLEEP.SYNCS 0x989680 ;  /* 0x009896800000895d */ /* 0x010fea0003900000 */
[----:B------:R-:W4:Y:S02]  /*43e0*/  @!P0 SYNCS.PHASECHK.TRANS64 P0, [R0+URZ], R3 ;  /* 0x00000003000085a7 */ /* 0x000f2400080010ff */
[----:B----4-:R-:W-:Y:S05]  /*43f0*/  @!P0 BRA `(.L_x_86) ;  /* 0xfffffffc00f08947 */ /* 0x010fea000383ffff */
[----:B------:R-:W-:Y:S05]  /*4400*/  BRA `(.L_x_85) ;  /* 0x00000000000c7947 */ /* 0x000fea0003800000 */
.L_x_83:
[----:B------:R-:W-:-:S04]  /*4410*/  UIADD3 UR4, UPT, UPT, UR17, 0x160, URZ ;  /* 0x0000016011047890 */ /* 0x000fc8000fffe0ff */
[----:B------:R-:W-:-:S09]  /*4420*/  UPRMT UR4, UR34, 0x654, UR4 ;  /* 0x0000065422047896 */ /* 0x000fd20008000004 */
[----:B------:R-:W-:Y:S03]  /*4430*/  SYNCS.ARRIVE.TRANS64.RED.A1T0 RZ, [UR4], RZ ;  /* 0x000000ffffff79a7 */ /* 0x000fe60008100404 */
.L_x_85:
[----:B-12---:R-:W-:Y:S01]  /*4440*/  SHF.L.U32 R3, RZ, 0x1f, RZ ;  /* 0x0000001fff037819 */ /* 0x006fe200000006ff */
[----:B------:R-:W-:Y:S01]  /*4450*/  UIADD3 UR4, UPT, UPT, UR17, 0x160, URZ ;  /* 0x0000016011047890 */ /* 0x000fe2000fffe0ff */
[----:B------:R-:W-:Y:S02]  /*4460*/  PLOP3.LUT P0, PT, PT, PT, UP0, 0x80, 0x8 ;  /* 0x000000000008781c */ /* 0x000fe40003f0f008 */
[----:B------:R-:W1:Y:S02]  /*4470*/  SYNCS.PHASECHK.TRANS64.TRYWAIT P1, [UR17+0x160], R3 ;  /* 0x00016003ff0075a7 */ /* 0x000e640008021111 */
[----:B-1----:R-:W-:Y:S09]  /*4480*/  @!P1 BRA `(.L_x_87) ;  /* 0x0000008400689947 */ /* 0x002ff20003800000 */
.L_x_191:
[----:B------:R-:W-:Y:S01]  /*4490*/  @!UP0 UPRMT UR4, UR34, 0x654, UR4 ;  /* 0x0000065422048896 */ /* 0x000fe20008000004 */
[----:B------:R-:W-:Y:S01]  /*44a0*/  UMOV UR5, 0xffff ;  /* 0x0000ffff00057882 */ /* 0x000fe20000000000 */
[----:B------:R-:W-:-:S07]  /*44b0*/  UMOV UR6, 0x1 ;  /* 0x0000000100067882 */ /* 0x000fce0000000000 */
[----:B------:R-:W-:Y:S01]  /*44c0*/  @!P0 SYNCS.ARRIVE.TRANS64.RED.A1T0 RZ, [UR4], RZ ;  /* 0x000000ffffff89a7 */ /* 0x000fe20008100404 */
[----:B------:R-:W-:Y:S01]  /*44d0*/  NOP ;  /* 0x0000000000007918 */ /* 0x000fe20000000000 */
[----:B-1----:R-:W1:Y:S01]  /*44e0*/  LDS R0, [UR8+0x14] ;  /* 0x00001408ff007984 */ /* 0x002e620008000800 */
[----:B------:R-:W-:-:S04]  /*44f0*/  ULOP3.LUT UR4, UR32, 0xffff, URZ, 0xc0, !UPT ;  /* 0x0000ffff20047892 */ /* 0x000fc8000f8ec0ff */
[----:B------:R-:W-:-:S04]  /*4500*/  USHF.R.U32.HI UR4, URZ, 0x5, UR4 ;  /* 0x00000005ff047899 */ /* 0x000fc80008011604 */
[----:B------:R-:W-:Y:S02]  /*4510*/  USHF.L.U32 UR5, UR5, UR4, URZ ;  /* 0x0000000405057299 */ /* 0x000fe400080006ff */
[----:B------:R-:W-:-:S04]  /*4520*/  USHF.L.U32 UR4, UR6, UR4, URZ ;  /* 0x0000000406047299 */ /* 0x000fc800080006ff */
[----:B-1----:R-:W-:-:S04]  /*4530*/  LOP3.LUT R0, R0, UR5, RZ, 0xc0, !PT ;  /* 0x0000000500007c12 */ /* 0x002fc8000f8ec0ff */
[----:B------:R-:W-:-:S13]  /*4540*/  ISETP.NE.AND P0, PT, R0, UR5, PT ;  /* 0x0000000500007c0c */ /* 0x000fda000bf05270 */
[----:B------:R-:W-:Y:S05]  /*4550*/  @P0 BRA `(.L_x_88) ;  /* 0x0000000000580947 */ /* 0x000fea0003800000 */
[----:B------:R-:W1:Y:S02]  /*4560*/  LDS R0, [UR8+0x18] ;  /* 0x00001808ff007984 */ /* 0x000e640008000800 */
[----:B-1----:R-:W-:-:S04]  /*4570*/  LOP3.LUT R0, R0, UR4, RZ, 0xc0, !PT ;  /* 0x0000000400007c12 */ /* 0x002fc8000f8ec0ff */
[----:B------:R-:W-:-:S13]  /*4580*/  ISETP.NE.AND P0, PT, R0, UR4, PT ;  /* 0x0000000400007c0c */ /* 0x000fda000bf05270 */
[----:B------:R-:W-:Y:S05]  /*4590*/  @P0 BRA `(.L_x_89) ;  /* 0x00000000003c0947 */ /* 0x000fea0003800000 */
[----:B------:R-:W1:Y:S01]  /*45a0*/  S2R R2, SR_LANEID ;  /* 0x0000000000027919 */ /* 0x000e620000000000 */
[----:B------:R-:W-:Y:S01]  /*45b0*/  ULOP3.LUT UR5, URZ, UR5, URZ, 0x33, !UPT ;  /* 0x00000005ff057292 */ /* 0x000fe2000f8e33ff */
[----:B------:R-:W-:Y:S01]  /*45c0*/  LOP3.LUT R4, RZ, UR4, RZ, 0x33, !PT ;  /* 0x00000004ff047c12 */ /* 0x000fe2000f8e33ff */
[----:B------:R-:W-:Y:S02]  /*45d0*/  VOTEU.ANY UR4, UPT, PT ;  /* 0x0000000000047886 */ /* 0x000fe400038e0100 */
[----:B------:R-:W-:Y:S01]  /*45e0*/  UFLO.U32 UR4, UR4 ;  /* 0x00000004000472bd */ /* 0x000fe200080e0000 */
[----:B------:R-:W2:Y:S01]  /*45f0*/  REDUX UR6, R4 ;  /* 0x00000000040673c4 */ /* 0x000ea20000000000 */
[----:B------:R-:W-:-:S06]  /*4600*/  IMAD.U32 R0, RZ, RZ, UR5 ;  /* 0x00000005ff007e24 */ /* 0x000fcc000f8e00ff */
[----:B------:R4:W-:Y:S01]  /*4610*/  UTCATOMSWS.AND URZ, UR5 ;  /* 0x0000000500ff79e3 */ /* 0x0009e20008000000 */
[----:B------:R-:W3:Y:S01]  /*4620*/  REDUX UR7, R0 ;  /* 0x00000000000773c4 */ /* 0x000ee20000000000 */
[----:B-1----:R-:W-:Y:S01]  /*4630*/  ISETP.EQ.U32.AND P0, PT, R2, UR4, PT ;  /* 0x0000000402007c0c */ /* 0x002fe2000bf02070 */
[----:B--2---:R-:W-:Y:S01]  /*4640*/  IMAD.U32 R2, RZ, RZ, UR6 ;  /* 0x00000006ff027e24 */ /* 0x004fe2000f8e00ff */
[----:B---3--:R-:W-:-:S11]  /*4650*/  MOV R3, UR7 ;  /* 0x0000000700037c02 */ /* 0x008fd60008000f00 */
[----:B------:R4:W-:Y:S04]  /*4660*/  @P0 ATOMS.AND RZ, [UR8+0x14], R3 ;  /* 0x00001403ffff098c */ /* 0x0009e8000a800008 */
[----:B------:R4:W-:Y:S01]  /*4670*/  @P0 ATOMS.AND RZ, [UR8+0x18], R2 ;  /* 0x00001802ffff098c */ /* 0x0009e2000a800008 */
[----:B------:R-:W-:Y:S05]  /*4680*/  BRA `(.L_x_90) ;  /* 0x0000000000147947 */ /* 0x000fea0003800000 */
.L_x_89:
[----:B------:R-:W-:Y:S02]  /*4690*/  MOV R2, 0x46b0 ;  /* 0x000046b000027802 */ /* 0x000fe40000000f00 */
[----:B---3-5:R-:W-:Y:S05]  /*46a0*/  CALL.REL.NOINC `($__internal_0_$__cuda_sm10x_tcgen05_guardrail_trap_col_being_dealloced_not_returned_by_alloc) ;  /* 0x0000008800447944 */ /* 0x028fea0003c00000 */
[----:B------:R-:W-:Y:S05]  /*46b0*/  BRA `(.L_x_90) ;  /* 0x0000000000087947 */ /* 0x000fea0003800000 */
.L_x_88:
[----:B------:R-:W-:Y:S02]  /*46c0*/  MOV R2, 0x46e0 ;  /* 0x000046e000027802 */ /* 0x000fe40000000f00 */
[----:B---3-5:R-:W-:Y:S05]  /*46d0*/  CALL.REL.NOINC `($__internal_2_$__cuda_sm10x_tcgen05_guardrail_trap_unallocated_columns_being_dealloced) ;  /* 0x0000008800507944 */ /* 0x028fea0003c00000 */
.L_x_90:
[----:B------:R-:W-:Y:S01]  /*46e0*/  NOP ;  /* 0x0000000000007918 */ /* 0x000fe20000000000 */
[----:B----4-:R-:W-:Y:S05]  /*46f0*/  EXIT ;  /* 0x000000000000794d */ /* 0x010fea0003800000 */
.L_x_63:
[----:B------:R-:W-:-:S09]  /*4700*/  UISETP.NE.OR UP0, UPT, UR17, 0x3, !UP4 ;  /* 0x000000031100788c */ /* 0x000fd2000e705670 */
[----:B------:R-:W-:Y:S05]  /*4710*/  BRA.U UP0, `(.L_x_91) ;  /* 0x0000001100547547 */ /* 0x000fea000b800000 */
[----:B------:R-:W2:Y:S01]  /*4720*/  LDCU UR31, c[0x0][0x370] ;  /* 0x00006e00ff1f77ac */ /* 0x000ea20008000800 */
[----:B------:R-:W3:Y:S01]  /*4730*/  LDC.64 R16, c[0x0][0x348] ;  /* 0x0000d200ff107b82 */ /* 0x000ee20000000a00 */
[----:B------:R-:W-:Y:S02]  /*4740*/  HFMA2 R13, -RZ, RZ, 0, 0 ;  /* 0x00000000ff0d7431 */ /* 0x000fe400000001ff */
[----:B------:R-:W-:Y:S01]  /*4750*/  IMAD.MOV.U32 R15, RZ, RZ, 0x1 ;  /* 0x00000001ff0f7424 */ /* 0x000fe200078e00ff */
[----:B------:R-:W2:Y:S01]  /*4760*/  LDCU.128 UR48, c[0x0][0xb10] ;  /* 0x00016200ff3077ac */ /* 0x000ea20008000c00 */
[----:B------:R-:W-:Y:S01]  /*4770*/  IMAD.MOV.U32 R14, RZ, RZ, RZ ;  /* 0x000000ffff0e7224 */ /* 0x000fe200078e00ff */
[----:B------:R-:W-:Y:S01]  /*4780*/  MOV R7, 0x2000 ;  /* 0x0000200000077802 */ /* 0x000fe20000000f00 */
[----:B------:R-:W4:Y:S01]  /*4790*/  LDCU UR30, c[0x0][0x374] ;  /* 0x00006e80ff1e77ac */ /* 0x000f220008000800 */
[----:B------:R-:W1:Y:S01]  /*47a0*/  LDC.64 R2, c[0x0][0x888] ;  /* 0x00022200ff027b82 */ /* 0x000e620000000a00 */
[----:B------:R-:W4:Y:S01]  /*47b0*/  LDCU UR15, c[0x0][0xb0c] ;  /* 0x00016180ff0f77ac */ /* 0x000f220008000800 */
[----:B------:R-:W3:Y:S06]  /*47c0*/  LDCU UR40, c[0x0][0xb20] ;  /* 0x00016400ff2877ac */ /* 0x000eec0008000800 */
[----:B------:R-:W1:Y:S01]  /*47d0*/  LDC.64 R4, c[0x0][0x890] ;  /* 0x00022400ff047b82 */ /* 0x000e620000000a00 */
[----:B------:R-:W3:Y:S01]  /*47e0*/  LDCU UR4, c[0x0][0xb30] ;  /* 0x00016600ff0477ac */ /* 0x000ee20008000800 */
[----:B------:R-:W-:Y:S01]  /*47f0*/  UMOV UR21, 0x400 ;  /* 0x0000040000157882 */ /* 0x000fe20000000000 */
[----:B--2---:R-:W-:-:S02]  /*4800*/  UIMAD.WIDE.U32 UR6, UR31, UR48, URZ ;  /* 0x000000301f0672a5 */ /* 0x004fc4000f8e00ff */
[----:B----4-:R-:W-:Y:S02]  /*4810*/  UIMAD.WIDE.U32 UR8, UR30, UR51, URZ ;  /* 0x000000331e0872a5 */ /* 0x010fe4000f8e00ff */
[----:B------:R-:W-:Y:S02]  /*4820*/  ULEA UR21, UR45, UR21, 0x18 ;  /* 0x000000152d157291 */ /* 0x000fe4000f8ec0ff */
[----:B------:R-:W-:Y:S02]  /*4830*/  UPLOP3.LUT UP3, UPT, UPT, UPT, UPT, 0x40, 0x4 ;  /* 0x000000000004789c */ /* 0x000fe40003f6e870 */
[----:B------:R-:W-:Y:S01]  /*4840*/  UIADD3 UR37, UPT, UPT, UR21, 0xc8, URZ ;  /* 0x000000c815257890 */ /* 0x000fe2000fffe0ff */
[----:B------:R-:W-:Y:S01]  /*4850*/  UMOV UR6, UR7 ;  /* 0x0000000700067c82 */ /* 0x000fe20008000000 */
[----:B------:R-:W-:Y:S01]  /*4860*/  UMOV UR38, UR9 ;  /* 0x0000000900267c82 */ /* 0x000fe20008000000 */
[----:B------:R-:W-:Y:S02]  /*4870*/  UISETP.GE.AND UP0, UPT, UR42, 0x1, UPT ;  /* 0x000000012a00788c */ /* 0x000fe4000bf06270 */
[----:B------:R-:W-:Y:S01]  /*4880*/  UISETP.NE.AND UP4, UPT, UR42, 0x1, UPT ;  /* 0x000000012a00788c */ /* 0x000fe2000bf85270 */
[----:B------:R-:W2:Y:S01]  /*4890*/  LDCU.64 UR22, c[0x0][0xb28] ;  /* 0x00016500ff1677ac */ /* 0x000ea20008000a00 */
[----:B------:R-:W-:-:S02]  /*48a0*/  UISETP.NE.AND UP6, UPT, UR15, 0x1, UPT ;  /* 0x000000010f00788c */ /* 0x000fc4000bfc5270 */
[----:B------:R-:W-:Y:S02]  /*48b0*/  UISETP.NE.AND UP5, UPT, UR50, 0x1, UPT ;  /* 0x000000013200788c */ /* 0x000fe4000bfa5270 */
[----:B------:R-:W-:Y:S02]  /*48c0*/  UIADD3 UR33, UPT, UPT, UR21, 0xb0, URZ ;  /* 0x000000b015217890 */ /* 0x000fe4000fffe0ff */
[----:B------:R-:W-:Y:S02]  /*48d0*/  UIADD3 UR25, UPT, UPT, UR21, 0xb8, URZ ;  /* 0x000000b815197890 */ /* 0x000fe4000fffe0ff */
[----:B------:R-:W-:Y:S02]  /*48e0*/  UIADD3 UR17, UPT, UPT, UR21, 0xc0, URZ ;  /* 0x000000c015117890 */ /* 0x000fe4000fffe0ff */
[----:B------:R-:W-:Y:S02]  /*48f0*/  UPRMT UR37, UR45, 0x654, UR37 ;  /* 0x000006542d257896 */ /* 0x000fe40008000025 */
[----:B------:R-:W-:-:S02]  /*4900*/  USHF.R.U32.HI UR39, URZ, UR49, UR6 ;  /* 0x00000031ff277299 */ /* 0x000fc40008011606 */
[----:B---3--:R-:W-:Y:S02]  /*4910*/  USHF.R.U32.HI UR38, URZ, UR40, UR38 ;  /* 0x00000028ff267299 */ /* 0x008fe40008011626 */
[----:B------:R-:W-:-:S11]  /*4920*/  UISETP.NE.AND UP2, UPT, UR4, 0x1, UPT ;  /* 0x000000010400788c */ /* 0x000fd6000bf45270 */
.L_x_102:
[C---:B------:R-:W-:Y:S02]  /*4930*/  LEA R12, R14.reuse, UR21, 0x3 ;  /* 0x000000150e0c7c11 */ /* 0x040fe4000f8e18ff */
[----:B------:R-:W-:Y:S02]  /*4940*/  SHF.L.U32 R9, R13, 0x1f, RZ ;  /* 0x0000001f0d097819 */ /* 0x000fe400000006ff */
[----:B------:R-:W-:Y:S02]  /*4950*/  LEA R10, R14, UR21, 0x4 ;  /* 0x000000150e0a7c11 */ /* 0x000fe4000f8e20ff */
[----:B---3--:R-:W3:Y:S02]  /*4960*/  SYNCS.PHASECHK.TRANS64.TRYWAIT P0, [R12+URZ+0x100], R9 ;  /* 0x000100090c0075a7 */ /* 0x008ee400080011ff */
[----:B---3--:R-:W-:Y:S05]  /*4970*/  @!P0 BRA `(.L_x_92) ;  /* 0x0000008000448947 */ /* 0x008fea0003800000 */
.L_x_192:
[----:B---3--:R-:W3:Y:S01]  /*4980*/  LDS.128 R8, [R10+0x170] ;  /* 0x000170000a087984 */ /* 0x008ee20000000c00 */
[----:B------:R-:W-:Y:S01]  /*4990*/  UISETP.GE.AND UP0, UPT, UR42, 0x1, UPT ;  /* 0x000000012a00788c */ /* 0x000fe2000bf06270 */
[----:B------:R-:W-:Y:S01]  /*49a0*/  @!PT LDS RZ, [RZ] ;  /* 0x00000000fffff984 */ /* 0x000fe20000000800 */
[----:B------:R-:W-:Y:S01]  /*49b0*/  @!PT LDS RZ, [RZ] ;  /* 0x00000000fffff984 */ /* 0x000fe20000000800 */
[----:B------:R-:W-:Y:S01]  /*49c0*/  @!PT LDS RZ, [RZ] ;  /* 0x00000000fffff984 */ /* 0x000fe20000000800 */
[----:B------:R-:W-:Y:S01]  /*49d0*/  @!PT LDS RZ, [RZ] ;  /* 0x00000000fffff984 */ /* 0x000fe20000000800 */
[----:B------:R4:W-:Y:S06]  /*49e0*/  MEMBAR.ALL.CTA ;  /* 0x0000000000007992 */ /* 0x0009ec0000008000 */
[----:B----4-:R-:W4:Y:S01]  /*49f0*/  FENCE.VIEW.ASYNC.S ;  /* 0x00000000000073c6 */ /* 0x010f220000000000 */
[----:B---3--:R-:W-:Y:S11]  /*4a00*/  LOP3.LUT P0, RZ, R10, 0x1, RZ, 0xc0, !PT ;  /* 0x000000010aff7812 */ /* 0x008ff6000780c0ff */
[----:B------:R-:W-:Y:S02]  /*4a10*/  @!UPT UIADD3 URZ, UPT, UPT, URZ, URZ, URZ ;  /* 0x000000fffffff290 */ /* 0x000fe4000fffe0ff */
[----:B----4-:R-:W-:Y:S01]  /*4a20*/  VOTEU.ANY UP1, P0 ;  /* 0x0000000000ff7886 */ /* 0x010fe20000020100 */
[----:B------:R-:W-:Y:S11]  /*4a30*/  PLOP3.LUT P0, PT, PT, PT, UP1, 0x80, 0x8 ;  /* 0x000000000008781c */ /* 0x000ff60003f0f018 */
[----:B------:R-:W-:Y:S02]  /*4a40*/  @!UPT UIADD3 URZ, UPT, UPT, URZ, URZ, URZ ;  /* 0x000000fffffff290 */ /* 0x000fe4000fffe0ff */
[----:B------:R-:W-:Y:S02]  /*4a50*/  @P0 SHF.R.U32.HI R0, RZ, 0x10, R9 ;  /* 0x00000010ff000819 */ /* 0x000fe40000011609 */
[----:B------:R-:W-:Y:S02]  /*4a60*/  @P0 MOV R6, R8 ;  /* 0x0000000800060202 */ /* 0x000fe40000000f00 */
[----:B------:R-:W-:Y:S01]  /*4a70*/  @P0 R2UR UR4, R0 ;  /* 0x00000000000402ca */ /* 0x000fe200000e0000 */
[----:B------:R-:W-:Y:S01]  /*4a80*/  VIADD R0, R12, 0x110 ;  /* 0x000001100c007836 */ /* 0x000fe20000000000 */
[----:B------:R-:W-:Y:S02]  /*4a90*/  @P0 LOP3.LUT R8, R9, 0xffff, RZ, 0xc0, !PT ;  /* 0x0000ffff09080812 */ /* 0x000fe400078ec0ff */
[----:B------:R-:W-:Y:S02]  /*4aa0*/  @P0 R2UR UR6, R6 ;  /* 0x00000000060602ca */ /* 0x000fe400000e0000 */
[----:B------:R-:W-:Y:S02]  /*4ab0*/  PRMT R0, RZ, 0x654, R0 ;  /* 0x00000654ff007816 */ /* 0x000fe40000000000 */
[----:B------:R-:W-:Y:S02]  /*4ac0*/  @P0 R2UR UR5, R8 ;  /* 0x00000000080502ca */ /* 0x000fe400000e0000 */
[----:B------:R3:W-:Y:S03]  /*4ad0*/  SYNCS.ARRIVE.TRANS64.RED.A1T0 RZ, [R0+URZ], RZ ;  /* 0x000000ff00ff79a7 */ /* 0x0007e600081004ff */
[----:B------:R-:W-:Y:S04]  /*4ae0*/  @UP1 UMOV UR29, UR4 ;  /* 0x00000004001d1c82 */ /* 0x000fe80008000000 */
[----:B------:R-:W-:Y:S04]  /*4af0*/  @UP1 UMOV UR14, UR6 ;  /* 0x00000006000e1c82 */ /* 0x000fe80008000000 */
[----:B------:R-:W-:Y:S01]  /*4b00*/  @UP1 UMOV UR13, UR5 ;  /* 0x00000005000d1c82 */ /* 0x000fe20008000000 */
[----:B------:R-:W-:Y:S05]  /*4b10*/  BRA.U !UP0, `(.L_x_93) ;  /* 0x0000000108a47547 */ /* 0x000fea000b800000 */
[----:B------:R-:W-:Y:S02]  /*4b20*/  UIMAD.WIDE.U32 UR18, UR13, UR51, URZ ;  /* 0x000000330d1272a5 */ /* 0x000fe4000f8e00ff */
[----:B------:R-:W-:Y:S02]  /*4b30*/  UIMAD.WIDE.U32 UR26, UR14, UR48, URZ ;  /* 0x000000300e1a72a5 */ /* 0x000fe4000f8e00ff */
[----:B------:R-:W-:Y:S02]  /*4b40*/  USEL UR4, UR30, UR38, !UP5 ;  /* 0x000000261e047287 */ /* 0x000fe4000e800000 */
[----:B------:R-:W-:Y:S02]  /*4b50*/  USEL UR7, UR31, UR39, !UP6 ;  /* 0x000000271f077287 */ /* 0x000fe4000f000000 */
[----:B--2---:R-:W-:Y:S02]  /*4b60*/  UIMAD.WIDE.U32 UR8, UR4, UR22, URZ ;  /* 0x00000016040872a5 */ /* 0x004fe4000f8e00ff */
[----:B------:R-:W-:Y:S01]  /*4b70*/  UIMAD.WIDE.U32 UR10, UR7, UR22, URZ ;  /* 0x00000016070a72a5 */ /* 0x000fe2000f8e00ff */
[----:B------:R-:W-:Y:S02]  /*4b80*/  UMOV UR5, UR19 ;  /* 0x0000001300057c82 */ /* 0x000fe40008000000 */
[----:B------:R-:W-:Y:S03]  /*4b90*/  USHF.R.U32.HI UR6, URZ, UR40, UR5 ;  /* 0x00000028ff067299 */ /* 0x000fe60008011605 */
[----:B------:R-:W-:Y:S01]  /*4ba0*/  UMOV UR5, UR27 ;  /* 0x0000001b00057c82 */ /* 0x000fe20008000000 */
[----:B------:R-:W-:Y:S02]  /*4bb0*/  USEL UR6, UR13, UR6, !UP5 ;  /* 0x000000060d067287 */ /* 0x000fe4000e800000 */
[----:B------:R-:W-:Y:S03]  /*4bc0*/  USHF.R.U32.HI UR12, URZ, UR49, UR5 ;  /* 0x00000031ff0c7299 */ /* 0x000fe60008011605 */
[----:B------:R-:W-:Y:S02]  /*4bd0*/  UMOV UR5, UR9 ;  /* 0x0000000900057c82 */ /* 0x000fe40008000000 */
[----:B------:R-:W-:Y:S03]  /*4be0*/  @UP4 USHF.R.U32.HI UR4, URZ, UR23, UR5 ;  /* 0x00000017ff044299 */ /* 0x000fe60008011605 */
[----:B------:R-:W-:Y:S01]  /*4bf0*/  UMOV UR5, UR11 ;  /* 0x0000000b00057c82 */ /* 0x000fe20008000000 */
[----:B------:R-:W-:Y:S02]  /*4c00*/  UIMAD UR4, UR42, UR4, URZ ;  /* 0x000000042a0472a4 */ /* 0x000fe4000f8e02ff */
[----:B------:R-:W-:Y:S02]  /*4c10*/  @UP4 USHF.R.U32.HI UR7, URZ, UR23, UR5 ;  /* 0x00000017ff074299 */ /* 0x000fe40008011605 */
[----:B------:R-:W-:Y:S02]  /*4c20*/  UIMAD.WIDE.U32 UR10, UR6, UR22, URZ ;  /* 0x00000016060a72a5 */ /* 0x000fe4000f8e00ff */
[----:B------:R-:W-:Y:S02]  /*4c30*/  USEL UR5, UR14, UR12, !UP6 ;  /* 0x0000000c0e057287 */ /* 0x000fe4000f000000 */
[----:B------:R-:W-:Y:S02]  /*4c40*/  UIMAD UR8, UR42, UR7, URZ ;  /* 0x000000072a0872a4 */ /* 0x000fe4000f8e02ff */
[----:B------:R-:W-:Y:S03]  /*4c50*/  UISETP.GE.AND UP0, UPT, UR6, UR4, UPT ;  /* 0x000000040600728c */ /* 0x000fe6000bf06270 */
[----:B------:R-:W-:Y:S01]  /*4c60*/  UMOV UR4, UR11 ;  /* 0x0000000b00047c82 */ /* 0x000fe20008000000 */
[----:B------:R-:W-:Y:S02]  /*4c70*/  UISETP.GE.OR UP0, UPT, UR5, UR8, UP0 ;  /* 0x000000080500728c */ /* 0x000fe40008706670 */
[----:B------:R-:W-:Y:S02]  /*4c80*/  USHF.R.U32.HI UR4, URZ, UR23, UR4 ;  /* 0x00000017ff047299 */ /* 0x000fe40008011604 */
[----:B------:R-:W-:Y:S02]  /*4c90*/  UIMAD.WIDE.U32 UR8, UR5, UR22, URZ ;  /* 0x00000016050872a5 */ /* 0x000fe4000f8e00ff */
[----:B------:R-:W-:Y:S04]  /*4ca0*/  USEL UR10, UR6, UR4, !UP4 ;  /* 0x00000004060a7287 */ /* 0x000fe8000e000000 */
[----:B------:R-:W-:Y:S01]  /*4cb0*/  UIADD3 UR11, UPT, UPT, -UR10, URZ, URZ ;  /* 0x000000ff0a0b7290 */ /* 0x000fe2000fffe1ff */
[----:B------:R-:W-:Y:S02]  /*4cc0*/  @!UP0 UMOV UR4, UR9 ;  /* 0x0000000900048c82 */ /* 0x000fe40008000000 */
[----:B------:R-:W-:Y:S02]  /*4cd0*/  @!UP0 USHF.R.U32.HI UR4, URZ, UR23, UR4 ;  /* 0x00000017ff048299 */ /* 0x000fe40008011604 */
[----:B------:R-:W-:Y:S02]  /*4ce0*/  UIMAD UR8, UR42, UR11, UR6 ;  /* 0x0000000b2a0872a4 */ /* 0x000fe4000f8e0206 */
[----:B------:R-:W-:Y:S04]  /*4cf0*/  @!UP0 USEL UR4, UR5, UR4, !UP4 ;  /* 0x0000000405048287 */ /* 0x000fe8000e000000 */
[----:B------:R-:W-:Y:S02]  /*4d00*/  @!UP0 UIMAD UR8, UR7, UR8, UR4 ;  /* 0x00000008070882a4 */ /* 0x000fe4000f8e0204 */
[----:B------:R-:W-:Y:S02]  /*4d10*/  @!UP0 UIADD3 UR9, UPT, UPT, UR10, -UR4, URZ ;  /* 0x800000040a098290 */ /* 0x000fe4000fffe0ff */
[----:B------:R-:W-:Y:S02]  /*4d20*/  UIADD3 UR4, UPT, UPT, -UR5, URZ, URZ ;  /* 0x000000ff05047290 */ /* 0x000fe4000fffe1ff */
[----:B------:R-:W-:Y:S02]  /*4d30*/  UIADD3 UR7, UPT, UPT, -UR6, URZ, URZ ;  /* 0x000000ff06077290 */ /* 0x000fe4000fffe1ff */
[----:B------:R-:W-:Y:S02]  /*4d40*/  @!UP0 UIMAD UR6, UR9, UR42, UR5 ;  /* 0x0000002a090682a4 */ /* 0x000fe4000f8e0205 */
[----:B------:R-:W-:Y:S02]  /*4d50*/  UIMAD UR14, UR15, UR4, UR14 ;  /* 0x000000040f0e72a4 */ /* 0x000fe4000f8e020e */
[----:B------:R-:W-:Y:S01]  /*4d60*/  UIMAD UR13, UR50, UR7, UR13 ;  /* 0x00000007320d72a4 */ /* 0x000fe2000f8e020d */
[----:B------:R-:W-:Y:S02]  /*4d70*/  @!UP0 UMOV UR5, UR8 ;  /* 0x0000000800058c82 */ /* 0x000fe40008000000 */
[----:B------:R-:W-:Y:S02]  /*4d80*/  UIMAD UR14, UR5, UR15, UR14 ;  /* 0x0000000f050e72a4 */ /* 0x000fe4000f8e020e */
[----:B------:R-:W-:Y:S11]  /*4d90*/  UIMAD UR13, UR6, UR50, UR13 ;  /* 0x00000032060d72a4 */ /* 0x000ff6000f8e020d */
[----:B------:R-:W-:Y:S01]  /*4da0*/  @!UPT UIADD3 URZ, UPT, UPT, URZ, URZ, URZ ;  /* 0x000000fffffff290 */ /* 0x000fe2000fffe0ff */
.L_x_93:
[----:B------:R-:W4:Y:S01]  /*4db0*/  @!UP2 LDCU.128 UR8, c[0x0][0xb10] ;  /* 0x00016200ff08a7ac */ /* 0x000f220008000c00 */
[C---:B-1----:R-:W-:Y:S02]  /*4dc0*/  ISETP.NE.U32.AND P1, PT, R4.reuse, RZ, PT ;  /* 0x000000ff0400720c */ /* 0x042fe40003f25070 */
[----:B------:R-:W-:Y:S02]  /*4dd0*/  ISETP.NE.U32.AND P0, PT, R4, RZ, PT ;  /* 0x000000ff0400720c */ /* 0x000fe40003f05070 */
[C---:B------:R-:W-:Y:S02]  /*4de0*/  ISETP.NE.AND.EX P1, PT, R5.reuse, RZ, PT, P1 ;  /* 0x000000ff0500720c */ /* 0x040fe40003f25310 */
[----:B------:R-:W-:Y:S01]  /*4df0*/  ISETP.NE.AND.EX P0, PT, R5, RZ, PT, P0 ;  /* 0x000000ff0500720c */ /* 0x000fe20003f05300 */
[----:B------:R-:W1:Y:S01]  /*4e00*/  @!UP2 LDCU UR5, c[0x0][0xb0c] ;  /* 0x00016180ff05a7ac */ /* 0x000e620008000800 */
[----:B------:R-:W-:Y:S01]  /*4e10*/  SHF.L.U32 R9, R15, 0x1f, RZ ;  /* 0x0000001f0f097819 */ /* 0x000fe200000006ff */
[----:B------:R-:W-:Y:S02]  /*4e20*/  USHF.L.U32 UR35, UR16, 0x7, URZ ;  /* 0x0000000710237899 */ /* 0x000fe400080006ff */
[----:B------:R-:W-:Y:S02]  /*4e30*/  USHF.L.U32 UR34, UR20, 0x8, URZ ;  /* 0x0000000814227899 */ /* 0x000fe400080006ff */
[----:B----4-:R-:W-:Y:S07]  /*4e40*/  UIMAD.WIDE.U32 UR6, UR14, UR8, URZ ;  /* 0x000000080e0672a5 */ /* 0x010fee000f8e00ff */
[----:B------:R-:W-:Y:S01]  /*4e50*/  @!UP2 UMOV UR4, UR7 ;  /* 0x000000070004ac82 */ /* 0x000fe20008000000 */
[----:B-1----:R-:W-:Y:S02]  /*4e60*/  @!UP2 UISETP.NE.AND UP0, UPT, UR5, 0x1, UPT ;  /* 0x000000010500a88c */ /* 0x002fe4000bf05270 */
[----:B------:R-:W-:Y:S02]  /*4e70*/  @!UP2 USHF.R.U32.HI UR4, URZ, UR9, UR4 ;  /* 0x00000009ff04a299 */ /* 0x000fe40008011604 */
[----:B------:R-:W-:Y:S02]  /*4e80*/  UIMAD.WIDE.U32 UR6, UR13, UR11, URZ ;  /* 0x0000000b0d0672a5 */ /* 0x000fe4000f8e00ff */
[----:B------:R-:W-:Y:S02]  /*4e90*/  @!UP2 USEL UR8, UR14, UR4, !UP0 ;  /* 0x000000040e08a287 */ /* 0x000fe4000c000000 */
[----:B------:R-:W-:Y:S03]  /*4ea0*/  @!UP2 UISETP.NE.AND UP0, UPT, UR10, 0x1, UPT ;  /* 0x000000010a00a88c */ /* 0x000fe6000bf05270 */
[----:B------:R-:W-:Y:S02]  /*4eb0*/  @!UP2 UMOV UR6, UR7 ;  /* 0x000000070006ac82 */ /* 0x000fe40008000000 */
[----:B------:R-:W1:Y:S02]  /*4ec0*/  @!UP2 LDCU UR4, c[0x0][0xb20] ;  /* 0x00016400ff04a7ac */ /* 0x000e640008000800 */
[----:B-1----:R-:W-:Y:S04]  /*4ed0*/  @!UP2 USHF.R.U32.HI UR6, URZ, UR4, UR6 ;  /* 0x00000004ff06a299 */ /* 0x002fe80008011606 */
[----:B------:R-:W-:Y:S04]  /*4ee0*/  @!UP2 USEL UR6, UR13, UR6, !UP0 ;  /* 0x000000060d06a287 */ /* 0x000fe8000c000000 */
[----:B------:R-:W-:Y:S02]  /*4ef0*/  @!UP2 UIADD3 UR4, UPT, UPT, -UR8, UR6, URZ ;  /* 0x000000060804a290 */ /* 0x000fe4000fffe1ff */
[----:B------:R-:W-:Y:S02]  /*4f00*/  @!UP2 UIADD3 UR6, UPT, UPT, UR8, -UR6, URZ ;  /* 0x800000060806a290 */ /* 0x000fe4000fffe0ff */
[----:B------:R-:W-:Y:S02]  /*4f10*/  @!UP2 UIMAD UR14, UR4, UR5, UR14 ;  /* 0x00000005040ea2a4 */ /* 0x000fe4000f8e020e */
[----:B------:R-:W-:Y:S01]  /*4f20*/  @!UP2 UIMAD UR13, UR6, UR10, UR13 ;  /* 0x0000000a060da2a4 */ /* 0x000fe2000f8e020d */
[----:B------:R-:W-:Y:S11]  /*4f30*/  BRA.U UP3, `(.L_x_94) ;  /* 0x0000000103107547 */ /* 0x000ff6000b800000 */
[----:B---3--:R-:W-:Y:S04]  /*4f40*/  MOV R0, UR41 ;  /* 0x0000002900007c02 */ /* 0x008fe80008000f00 */
[----:B------:R-:W-:Y:S04]  /*4f50*/  SHF.L.U32 R11, R0, 0x1f, RZ ;  /* 0x0000001f000b7819 */ /* 0x000fe800000006ff */
[----:B------:R-:W1:Y:S02]  /*4f60*/  SYNCS.PHASECHK.TRANS64.TRYWAIT P2, [UR21+0xf8], R11 ;  /* 0x0000f80bff0075a7 */ /* 0x000e640008041115 */
[----:B-1----:R-:W-:Y:S05]  /*4f70*/  @!P2 BRA `(.L_x_95) ;  /* 0x0000007800d8a947 */ /* 0x002fea0003800000 */
.L_x_94:
[----:B------:R-:W-:Y:S05]  /*4f80*/  @!P1 BRA `(.L_x_96) ;  /* 0x0000000000309947 */ /* 0x000fea0003800000 */
[----:B------:R-:W-:Y:S01]  /*4f90*/  ISETP.NE.U32.AND P1, PT, R2, RZ, PT ;  /* 0x000000ff0200720c */ /* 0x000fe20003f25070 */
[----:B------:R-:W4:Y:S01]  /*4fa0*/  LDCU.64 UR4, c[0x0][0x358] ;  /* 0x00006b00ff0477ac */ /* 0x000f220008000a00 */
[----:B------:R-:W-:Y:S02]  /*4fb0*/  IMAD.MOV.U32 R162, RZ, RZ, 0x1 ;  /* 0x00000001ffa27424 */ /* 0x000fe400078e00ff */
[----:B------:R-:W-:Y:S11]  /*4fc0*/  ISETP.NE.AND.EX P1, PT, R3, RZ, PT, P1 ;  /* 0x000000ff0300720c */ /* 0x000ff60003f25310 */
[----:B------:R-:W-:Y:S02]  /*4fd0*/  @!UPT UIADD3 URZ, UPT, UPT, URZ, URZ, URZ ;  /* 0x000000fffffff290 */ /* 0x000fe4000fffe0ff */
[----:B-1----:R-:W1:Y:S01]  /*4fe0*/  @P1 LDC.64 R10, c[0x0][0x888] ;  /* 0x00022200ff0a1b82 */ /* 0x002e620000000a00 */
[----:B---3--:R-:W-:Y:S04]  /*4ff0*/  @P1 IMAD R0, R4, UR36, RZ ;  /* 0x0000002404001c24 */ /* 0x008fe8000f8e02ff */
[----:B-1----:R-:W-:Y:S04]  /*5000*/  @P1 IMAD.WIDE R10, R0, 0x4, R10 ;  /* 0x00000004000a1825 */ /* 0x002fe800078e020a */
[----:B------:R-:W-:Y:S01]  /*5010*/  HFMA2 R0, -RZ, RZ, 0, 5.9604644775390625e-08 ;  /* 0x00000001ff007431 */ /* 0x000fe200000001ff */
[----:B----45:R4:W5:Y:S04]  /*5020*/  @P1 LDG.E R73, desc[UR4][R10.64] ;  /* 0x000000040a491981 */ /* 0x030968000c1e1900 */
[----:B------:R-:W-:Y:S01]  /*5030*/  @!P1 PRMT R162, R0, 0x7610, R162 ;  /* 0x0000761000a29816 */ /* 0x000fe200000000a2 */
[----:B----4-:R-:W1:Y:S06]  /*5040*/  @!P1 LDC R73, c[0x0][0x880] ;  /* 0x00022000ff499b82 */ /* 0x010e6c0000000800 */
.L_x_96:
[----:B-1---5:R-:W-:Y:S01]  /*5050*/  @!P0 FSETP.EQ.AND P1, PT, R73, RZ, PT ;  /* 0x000000ff4900820b */ /* 0x022fe20003f22000 */
[----:B------:R-:W-:Y:S01]  /*5060*/  @!UPT UIADD3 URZ, UPT, UPT, URZ, URZ, URZ ;  /* 0x000000fffffff290 */ /* 0x000fe2000fffe0ff */
[----:B------:R-:W-:Y:S11]  /*5070*/  @!P0 BRA `(.L_x_97) ;  /* 0x0000000000188947 */ /* 0x000ff60003800000 */
[----:B------:R-:W-:Y:S02]  /*5080*/  LOP3.LUT P0, RZ, R162, 0xff, RZ, 0xc0, !PT ;  /* 0x000000ffa2ff7812 */ /* 0x000fe4000780c0ff */
[----:B------:R-:W-:Y:S04]  /*5090*/  ISETP.NE.U32.AND P1, PT, R2, RZ, PT ;  /* 0x000000ff0200720c */ /* 0x000fe80003f25070 */
[----:B------:R-:W-:Y:S04]  /*50a0*/  ISETP.NE.AND.EX P1, PT, R3, RZ, PT, P1 ;  /* 0x000000ff0300720c */ /* 0x000fe80003f25310 */
[----:B------:R-:W-:Y:S03]  /*50b0*/  PLOP3.LUT P1, PT, P1, PT, PT, 0x8, 0x80 ;  /* 0x000000000080781c */ /* 0x000fe60000f2e170 */
[----:B------:R-:W-:Y:S11]  /*50c0*/  @P0 FSETP.EQ.AND P1, PT, R73, RZ, PT ;  /* 0x000000ff4900020b */ /* 0x000ff60003f22000 */
[----:B------:R-:W-:Y:S02]  /*50d0*/  @!UPT UIADD3 URZ, UPT, UPT, URZ, URZ, URZ ;  /* 0x000000fffffff290 */ /* 0x000fe4000fffe0ff */
.L_x_97:
[----:B------:R-:W1:Y:S01]  /*50e0*/  SYNCS.PHASECHK.TRANS64.TRYWAIT P2, [UR21+0xd0], R9 ;  /* 0x0000d009ff0075a7 */ /* 0x000e620008041115 */
[----:B------:R-:W-:Y:S04]  /*50f0*/  ELECT P0, URZ, PT ;  /* 0x0000000000ff782f */ /* 0x000fe80003800000 */
[----:B------:R-:W-:Y:S11]  /*5100*/  PLOP3.LUT P1, PT, P1, P0, PT, 0xf2, 0x2f ;  /* 0x00000000002f781c */ /* 0x000ff60000f21e72 */
[----:B------:R-:W-:Y:S02]  /*5110*/  @!UPT UIADD3 URZ, UPT, UPT, URZ, URZ, URZ ;  /* 0x000000fffffff290 */ /* 0x000fe4000fffe0ff */
[----:B------:R-:W-:Y:S05]  /*5120*/  @!P1 IADD3 R8, P0, PT, R16, 0x580, RZ ;  /* 0x0000058010089810 */ /* 0x000fea0007f1e0ff */
[----:B------:R-:W-:Y:S01]  /*5130*/  @!P1 IMAD.X R6, RZ, RZ, R17, P0 ;  /* 0x000000ffff069224 */ /* 0x000fe200000e0611 */
[----:B-1----:R-:W-:Y:S07]  /*5140*/  @!P2 BRA `(.L_x_98) ;  /* 0x00000078007ca947 */ /* 0x002fee0003800000 */
.L_x_195:
[----:B------:R-:W-:Y:S01]  /*5150*/  @!P1 R2UR UR5, R8 ;  /* 0x00000000080592ca */ /* 0x000fe200000e0000 */
[----:B------:R-:W-:Y:S01]  /*5160*/  VOTEU.ALL UP0, P1 ;  /* 0x0000000000ff7886 */ /* 0x000fe20000800000 */
[----:B------:R-:W-:Y:S01]  /*5170*/  @!P1 R2UR UR4, R6 ;  /* 0x00000000060492ca */ /* 0x000fe200000e0000 */
[----:B-1-3--:R-:W-:Y:S01]  /*5180*/  @!P1 IMAD.MOV.U32 R0, RZ, RZ, 0x2000 ;  /* 0x00002000ff009424 */ /* 0x00afe200078e00ff */
[----:B------:R-:W-:Y:S01]  /*5190*/  UMOV UR8, 0x0 ;  /* 0x0000000000087882 */ /* 0x000fe20000000000 */
[----:B------:R-:W-:Y:S01]  /*51a0*/  UMOV UR9, 0x10000000 ;  /* 0x1000000000097882 */ /* 0x000fe20000000000 */
[----:B------:R-:W-:Y:S01]  /*51b0*/  @!UP0 UIADD3 UR32, UPT, UPT, UR21, 0x200, URZ ;  /* 0x0000020015208890 */ /* 0x000fe2000fffe0ff */
[----:B------:R-:W-:Y:S01]  /*51c0*/  @!P1 IADD3 R8, P0, PT, R16, 0x580, RZ ;  /* 0x0000058010089810 */ /* 0x000fe20007f1e0ff */
[----:B------:R-:W-:Y:S01]  /*51d0*/  VOTEU.ALL UP0, P1 ;  /* 0x0000000000ff7886 */ /* 0x000fe20000800000 */
[----:B------:R-:W-:Y:S03]  /*51e0*/  UPRMT UR6, UR45, 0x654, UR33 ;  /* 0x000006542d067896 */ /* 0x000fe60008000021 */
[----:B------:R-:W-:Y:S02]  /*51f0*/  @!P1 IMAD.X R6, RZ, RZ, R17, P0 ;  /* 0x000000ffff069224 */ /* 0x000fe400000e0611 */
[----:B------:R-:W-:Y:S02]  /*5200*/  IMAD.U32 R10, RZ, RZ, UR5 ;  /* 0x00000005ff0a7e24 */ /* 0x000fe4000f8e00ff */
[----:B------:R-:W-:Y:S03]  /*5210*/  IMAD.U32 R11, RZ, RZ, UR4 ;  /* 0x00000004ff0b7e24 */ /* 0x000fe6000f8e00ff */
[----:B------:R-:W-:Y:S02]  /*5220*/  @!P1 R2UR UR4, R10 ;  /* 0x000000000a0492ca */ /* 0x000fe400000e0000 */
[----:B------:R-:W-:Y:S11]  /*5230*/  @!P1 R2UR UR5, R11 ;  /* 0x000000000b0592ca */ /* 0x000ff600000e0000 */
[----:B------:R-:W-:Y:S02]  /*5240*/  @!UPT UIADD3 URZ, UPT, UPT, URZ, URZ, URZ ;  /* 0x000000fffffff290 */ /* 0x000fe4000fffe0ff */
[----:B------:R1:W-:Y:S01]  /*5250*/  @!UP0 UTMALDG.3D [UR32], [UR4], desc[UR8] ;  /* 0x00000820040085b4 */ /* 0x0003e20008011000 */
[----:B------:R1:W-:Y:S01]  /*5260*/  @!P1 SYNCS.ARRIVE.TRANS64.RED.A0TR RZ, [UR21+0xb0], R0 ;  /* 0x0000b000ffff99a7 */ /* 0x0003e20008300415 */
[----:B------:R-:W-:Y:S01]  /*5270*/  SYNCS.ARRIVE.TRANS64.RED.A1T0 RZ, [UR6], RZ ;  /* 0x000000ffffff79a7 */ /* 0x000fe20008100406 */
[----:B------:R-:W3:Y:S02]  /*5280*/  SYNCS.PHASECHK.TRANS64.TRYWAIT P2, [UR21+0xd8], R9 ;  /* 0x0000d809ff0075a7 */ /* 0x000ee40008041115 */
[----:B-1-3--:R-:W-:Y:S05]  /*5290*/  @!P2 BRA `(.L_x_99) ;  /* 0x000000780040a947 */ /* 0x00afea0003800000 */
.L_x_197:
[----:B------:R-:W-:Y:S01]  /*52a0*/  @!P1 R2UR UR5, R8 ;  /* 0x00000000080592ca */ /* 0x000fe200000e0000 */
[----:B------:R-:W-:Y:S01]  /*52b0*/  VOTEU.ALL UP0, P1 ;  /* 0x0000000000ff7886 */ /* 0x000fe20000800000 */
[----:B------:R-:W-:Y:S01]  /*52c0*/  @!P1 R2UR UR4, R6 ;  /* 0x00000000060492ca */ /* 0x000fe200000e0000 */
[----:B-1----:R-:W-:Y:S01]  /*52d0*/  @!P1 IMAD.MOV.U32 R0, RZ, RZ, 0x2000 ;  /* 0x00002000ff009424 */ /* 0x002fe200078e00ff */
[----:B------:R-:W-:Y:S01]  /*52e0*/  UMOV UR8, 0x0 ;  /* 0x0000000000087882 */ /* 0x000fe20000000000 */
[----:B------:R-:W-:Y:S01]  /*52f0*/  UMOV UR9, 0x10000000 ;  /* 0x1000000000097882 */ /* 0x000fe20000000000 */
[----:B------:R-:W-:Y:S01]  /*5300*/  @!UP0 UIADD3 UR26, UPT, UPT, UR34, 0x40, URZ ;  /* 0x00000040221a8890 */ /* 0x000fe2000fffe0ff */
[----:B------:R-:W-:Y:S01]  /*5310*/  @!P1 IADD3 R8, P0, PT, R16, 0x580, RZ ;  /* 0x0000058010089810 */ /* 0x000fe20007f1e0ff */
[----:B------:R-:W-:Y:S01]  /*5320*/  @!UP0 UIADD3 UR24, UPT, UPT, UR21, 0x2200, URZ ;  /* 0x0000220015188890 */ /* 0x000fe2000fffe0ff */
[----:B------:R-:W-:Y:S01]  /*5330*/  VOTEU.ALL UP0, P1 ;  /* 0x0000000000ff7886 */ /* 0x000fe20000800000 */
[----:B------:R-:W-:Y:S01]  /*5340*/  UMOV UR27, UR35 ;  /* 0x00000023001b7c82 */ /* 0x000fe20008000000 */
[----:B------:R-:W-:Y:S02]  /*5350*/  UMOV UR28, UR36 ;  /* 0x00000024001c7c82 */ /* 0x000fe40008000000 */
[----:B------:R-:W-:Y:S01]  /*5360*/  IMAD.U32 R10, RZ, RZ, UR5 ;  /* 0x00000005ff0a7e24 */ /* 0x000fe2000f8e00ff */
[----:B------:R-:W-:Y:S01]  /*5370*/  UPRMT UR6, UR45, 0x654, UR25 ;  /* 0x000006542d067896 */ /* 0x000fe20008000019 */
[----:B------:R-:W-:Y:S02]  /*5380*/  IMAD.U32 R11, RZ, RZ, UR4 ;  /* 0x00000004ff0b7e24 */ /* 0x000fe4000f8e00ff */
[----:B------:R-:W-:Y:S01]  /*5390*/  @!P1 IMAD.X R6, RZ, RZ, R17, P0 ;  /* 0x000000ffff069224 */ /* 0x000fe200000e0611 */
        /* <DEDUP_REMOVED lines=8> */
.L_x_199:
[----:B------:R-:W-:Y:S01]  /*5420*/  @!P1 R2UR UR5, R8 ;  /* 0x00000000080592ca */ /* 0x000fe200000e0000 */
[----:B------:R-:W-:Y:S01]  /*5430*/  VOTEU.ALL UP0, P1 ;  /* 0x0000000000ff7886 */ /* 0x000fe20000800000 */
[----:B------:R-:W-:Y:S01]  /*5440*/  @!P1 R2UR UR4, R6 ;  /* 0x00000000060492ca */ /* 0x000fe200000e0000 */
[----:B-1----:R-:W-:Y:S01]  /*5450*/  @!P1 IMAD.MOV.U32 R0, RZ, RZ, 0x2000 ;  /* 0x00002000ff009424 */ /* 0x002fe200078e00ff */
[----:B------:R-:W-:Y:S01]  /*5460*/  UMOV UR8, 0x0 ;  /* 0x0000000000087882 */ /* 0x000fe20000000000 */
[----:B------:R-:W-:Y:S01]  /*5470*/  UMOV UR9, 0x10000000 ;  /* 0x1000000000097882 */ /* 0x000fe20000000000 */
[----:B------:R-:W-:Y:S01]  /*5480*/  @!UP0 UIADD3 UR18, UPT, UPT, UR34, 0x80, URZ ;  /* 0x0000008022128890 */ /* 0x000fe2000fffe0ff */
[----:B------:R-:W-:Y:S01]  /*5490*/  VIADD R14, R14, 0x1 ;  /* 0x000000010e0e7836 */ /* 0x000fe20000000000 */
[----:B------:R-:W-:Y:S01]  /*54a0*/  @!UP0 UIADD3 UR16, UPT, UPT, UR21, 0x4200, URZ ;  /* 0x0000420015108890 */ /* 0x000fe2000fffe0ff */
[----:B------:R-:W-:Y:S01]  /*54b0*/  VOTEU.ALL UP0, P1 ;  /* 0x0000000000ff7886 */ /* 0x000fe20000800000 */
[----:B------:R-:W-:Y:S01]  /*54c0*/  UMOV UR19, UR35 ;  /* 0x0000002300137c82 */ /* 0x000fe20008000000 */
[----:B------:R-:W-:Y:S02]  /*54d0*/  UMOV UR20, UR36 ;  /* 0x0000002400147c82 */ /* 0x000fe40008000000 */
[----:B------:R-:W-:Y:S01]  /*54e0*/  IMAD.U32 R10, RZ, RZ, UR5 ;  /* 0x00000005ff0a7e24 */ /* 0x000fe2000f8e00ff */
[----:B------:R-:W-:Y:S01]  /*54f0*/  UPRMT UR6, UR45, 0x654, UR17 ;  /* 0x000006542d067896 */ /* 0x000fe20008000011 */
        /* <DEDUP_REMOVED lines=9> */
.L_x_201:
[----:B------:R-:W-:Y:S01]  /*5590*/  @!P1 IADD3 R6, P0, PT, R16, 0x580, RZ ;  /* 0x0000058010069810 */ /* 0x000fe20007f1e0ff */
[----:B------:R-:W-:Y:S01]  /*55a0*/  VOTEU.ALL UP0, P1 ;  /* 0x0000000000ff7886 */ /* 0x000fe20000800000 */
[----:B------:R-:W-:Y:S01]  /*55b0*/  UMOV UR6, 0x0 ;  /* 0x0000000000067882 */ /* 0x000fe20000000000 */
[----:B------:R-:W-:Y:S01]  /*55c0*/  UMOV UR7, 0x10000000 ;  /* 0x1000000000077882 */ /* 0x000fe20000000000 */
[----:B------:R-:W-:Y:S01]  /*55d0*/  @!P1 R2UR UR5, R6 ;  /* 0x00000000060592ca */ /* 0x000fe200000e0000 */
[----:B-1----:R-:W-:Y:S01]  /*55e0*/  @!P1 IMAD.X R0, RZ, RZ, R17, P0 ;  /* 0x000000ffff009224 */ /* 0x002fe200000e0611 */
[----:B------:R-:W-:Y:S01]  /*55f0*/  @!UP0 UIADD3 UR10, UPT, UPT, UR34, 0xc0, URZ ;  /* 0x000000c0220a8890 */ /* 0x000fe2000fffe0ff */
[----:B------:R-:W-:Y:S01]  /*5600*/  R2UR UR16, R164 ;  /* 0x00000000a41072ca */ /* 0x000fe200000e0000 */
[----:B------:R-:W-:Y:S01]  /*5610*/  @!UP0 UIADD3 UR8, UPT, UPT, UR21, 0x6200, URZ ;  /* 0x0000620015088890 */ /* 0x000fe2000fffe0ff */
[----:B------:R-:W-:Y:S01]  /*5620*/  ISETP.NE.AND P0, PT, R14, 0x2, PT ;  /* 0x000000020e00780c */ /* 0x000fe20003f05270 */
[----:B------:R-:W-:Y:S01]  /*5630*/  @!UP0 UIADD3 UR9, UPT, UPT, UR21, 0xc8, URZ ;  /* 0x000000c815098890 */ /* 0x000fe2000fffe0ff */
[----:B------:R-:W-:Y:S01]  /*5640*/  @!P1 R2UR UR4, R0 ;  /* 0x00000000000492ca */ /* 0x000fe200000e0000 */
[----:B------:R-:W-:Y:S01]  /*5650*/  VOTEU.ALL UP0, P1 ;  /* 0x0000000000ff7886 */ /* 0x000fe20000800000 */
[----:B------:R-:W-:Y:S01]  /*5660*/  UMOV UR11, UR35 ;  /* 0x00000023000b7c82 */ /* 0x000fe20008000000 */
[----:B------:R-:W-:Y:S01]  /*5670*/  UMOV UR12, UR36 ;  /* 0x00000024000c7c82 */ /* 0x000fe20008000000 */
[----:B------:R-:W-:Y:S01]  /*5680*/  SEL R0, RZ, 0x1, P0 ;  /* 0x00000001ff007807 */ /* 0x000fe20000000000 */
[----:B------:R-:W-:Y:S01]  /*5690*/  UIADD3 UR20, UPT, UPT, UR13, UR61, URZ ;  /* 0x0000003d0d147290 */ /* 0x000fe2000fffe0ff */
[----:B------:R-:W-:Y:S01]  /*56a0*/  IMAD.U32 R8, RZ, RZ, UR5 ;  /* 0x00000005ff087e24 */ /* 0x000fe2000f8e00ff */
[----:B------:R-:W-:Y:S01]  /*56b0*/  LOP3.LUT R15, R15, 0x1, RZ, 0x3c, !PT ;  /* 0x000000010f0f7812 */ /* 0x000fe200078e3cff */
[----:B------:R-:W-:Y:S01]  /*56c0*/  UPLOP3.LUT UP3, UPT, UPT, UPT, UPT, 0x80, 0x8 ;  /* 0x000000000008789c */ /* 0x000fe20003f6f070 */
[----:B------:R-:W-:Y:S01]  /*56d0*/  LOP3.LUT R13, R13, R0, RZ, 0x3c, !PT ;  /* 0x000000000d0d7212 */ /* 0x000fe200078e3cff */
[----:B------:R-:W-:Y:S01]  /*56e0*/  UIADD3 UR16, UPT, UPT, UR14, UR16, URZ ;  /* 0x000000100e107290 */ /* 0x000fe2000fffe0ff */
[----:B------:R-:W-:Y:S01]  /*56f0*/  SEL R14, R14, RZ, P0 ;  /* 0x000000ff0e0e7207 */ /* 0x000fe20000000000 */
[----:B------:R-:W-:Y:S01]  /*5700*/  UMOV UR36, UR29 ;  /* 0x0000001d00247c82 */ /* 0x000fe20008000000 */
[----:B------:R-:W-:Y:S01]  /*5710*/  IMAD.U32 R9, RZ, RZ, UR4 ;  /* 0x00000004ff097e24 */ /* 0x000fe2000f8e00ff */
[----:B------:R-:W-:Y:S04]  /*5720*/  @!P1 R2UR UR4, R8 ;  /* 0x00000000080492ca */ /* 0x000fe800000e0000 */
[----:B------:R-:W-:Y:S11]  /*5730*/  @!P1 R2UR UR5, R9 ;  /* 0x00000000090592ca */ /* 0x000ff600000e0000 */
[----:B------:R-:W-:Y:S02]  /*5740*/  @!UPT UIADD3 URZ, UPT, UPT, URZ, URZ, URZ ;  /* 0x000000fffffff290 */ /* 0x000fe4000fffe0ff */
[----:B------:R3:W-:Y:S01]  /*5750*/  @!UP0 UTMALDG.3D [UR8], [UR4], desc[UR6] ;  /* 0x00000608040085b4 */ /* 0x0007e20008011000 */
[----:B------:R3:W-:Y:S01]  /*5760*/  @!P1 SYNCS.ARRIVE.TRANS64.RED.A0TR RZ, [UR21+0xc8], R7 ;  /* 0x0000c807ffff99a7 */ /* 0x0007e20008300415 */
[----:B------:R-:W-:Y:S01]  /*5770*/  SYNCS.ARRIVE.TRANS64.RED.A1T0 RZ, [UR37], RZ ;  /* 0x000000ffffff79a7 */ /* 0x000fe20008100425 */
[----:B------:R-:W-:Y:S05]  /*5780*/  BRA.U UP1, `(.L_x_102) ;  /* 0xfffffff101687547 */ /* 0x000fea000b83ffff */
[----:B------:R-:W-:-:S04]  /*5790*/  SHF.L.U32 R3, R15, 0x1f, RZ ;  /* 0x0000001f0f037819 */ /* 0x000fc800000006ff */
[----:B------:R-:W1:Y:S02]  /*57a0*/  SYNCS.PHASECHK.TRANS64.TRYWAIT P0, [UR21+0xd0], R3 ;  /* 0x0000d003ff0075a7 */ /* 0x000e640008001115 */
[----:B-1----:R-:W-:Y:S05]  /*57b0*/  @!P0 BRA `(.L_x_103) ;  /* 0x0000007400408947 */ /* 0x002fea0003800000 */
.L_x_203:
[----:B------:R-:W4:Y:S02]  /*57c0*/  SYNCS.PHASECHK.TRANS64.TRYWAIT P0, [UR21+0xd8], R3 ;  /* 0x0000d803ff0075a7 */ /* 0x000f240008001115 */
[----:B----4-:R-:W-:Y:S05]  /*57d0*/  @!P0 BRA `(.L_x_104) ;  /* 0x0000007400508947 */ /* 0x010fea0003800000 */
.L_x_205:
[----:B------:R-:W4:Y:S02]  /*57e0*/  SYNCS.PHASECHK.TRANS64.TRYWAIT P0, [UR21+0xe0], R3 ;  /* 0x0000e003ff0075a7 */ /* 0x000f240008001115 */
[----:B----4-:R-:W-:Y:S05]  /*57f0*/  @!P0 BRA `(.L_x_105) ;  /* 0x0000007400608947 */ /* 0x010fea0003800000 */
.L_x_207:
[----:B-1----:R-:W-:-:S07]  /*5800*/  MOV R0, UR21 ;  /* 0x0000001500007c02 */ /* 0x002fce0008000f00 */
.L_x_106:
[----:B-1----:R-:W-:-:S04]  /*5810*/  SHF.L.U32 R3, R15, 0x1f, RZ ;  /* 0x0000001f0f037819 */ /* 0x002fc800000006ff */
[----:B------:R1:W4:Y:S03]  /*5820*/  SYNCS.PHASECHK.TRANS64.TRYWAIT P0, [R0+URZ+0xe8], R3 ;  /* 0x0000e803000075a7 */ /* 0x00032600080011ff */
[----:B----4-:R-:W-:Y:S05]  /*5830*/  @!P0 NANOSLEEP.SYNCS 0x989680 ;  /* 0x009896800000895d */ /* 0x010fea0003900000 */
[----:B------:R-:W4:Y:S02]  /*5840*/  @!P0 SYNCS.PHASECHK.TRANS64 P0, [R0+URZ+0xe8], R3 ;  /* 0x0000e803000085a7 */ /* 0x000f2400080010ff */
[----:B--234-:R-:W-:Y:S05]  /*5850*/  @P0 EXIT ;  /* 0x000000000000094d */ /* 0x01cfea0003800000 */
[----:B------:R-:W-:Y:S05]  /*5860*/  BRA `(.L_x_106) ;  /* 0xfffffffc00e87947 */ /* 0x000fea000383ffff */
.L_x_91:
[----:B------:R-:W-:-:S06]  /*5870*/  UISETP.GE.AND UP0, UPT, UR17, 0x4, UPT ;  /* 0x000000041100788c */ /* 0x000fcc000bf06270 */
[----:B------:R-:W-:-:S13]  /*5880*/  PLOP3.LUT P0, PT, PT, PT, UP0, 0x80, 0x8 ;  /* 0x000000000008781c */ /* 0x000fda0003f0f008 */
[----:B-1----:R-:W-:Y:S05]  /*5890*/  @!P0 EXIT ;  /* 0x000000000000894d */ /* 0x002fea0003800000 */
[----:B------:R-:W-:Y:S01]  /*58a0*/  BAR.SYNC.DEFER_BLOCKING 0x6, 0xa0 ;  /* 0x0182800000007b1d */ /* 0x000fe20000010000 */
[C---:B------:R-:W-:Y:S01]  /*58b0*/  IMAD.SHL.U32 R4, R174.reuse, 0x40, RZ ;  /* 0x00000040ae047824 */ /* 0x040fe200078e00ff */
[C---:B------:R-:W-:Y:S01]  /*58c0*/  LOP3.LUT R178, R174.reuse, 0x60, RZ, 0xc0, !PT ;  /* 0x00000060aeb27812 */ /* 0x040fe200078ec0ff */
[C---:B------:R-:W-:Y:S01]  /*58d0*/  IMAD.SHL.U32 R137, R174.reuse, 0x8, RZ ;  /* 0x00000008ae897824 */ /* 0x040fe200078e00ff */
[C---:B------:R-:W-:Y:S01]  /*58e0*/  LOP3.LUT R176, R174.reuse, 0x2, RZ, 0xc0, !PT ;  /* 0x00000002aeb07812 */ /* 0x040fe200078ec0ff */
[----:B------:R-:W-:Y:S01]  /*58f0*/  IMAD.U32 R69, R174, 0x10000, RZ ;  /* 0x00010000ae457824 */ /* 0x000fe200078e00ff */
[----:B------:R-:W-:Y:S02]  /*5900*/  UMOV UR44, 0x400 ;  /* 0x00000400002c7882 */ /* 0x000fe40000000000 */
[----:B------:R-:W1:Y:S01]  /*5910*/  LDC.64 R158, c[0x0][0x888] ;  /* 0x00022200ff9e7b82 */ /* 0x000e620000000a00 */
[----:B------:R-:W-:Y:S01]  /*5920*/  ULEA UR44, UR45, UR44, 0x18 ;  /* 0x0000002c2d2c7291 */ /* 0x000fe2000f8ec0ff */
[----:B------:R-:W-:Y:S01]  /*5930*/  LOP3.LUT R6, R4, 0x180, RZ, 0xc0, !PT ;  /* 0x0000018004067812 */ /* 0x000fe200078ec0ff */
[----:B------:R-:W-:Y:S01]  /*5940*/  HFMA2 R68, -RZ, RZ, 0, 0 ;  /* 0x00000000ff447431 */ /* 0x000fe200000001ff */
[----:B------:R-:W-:Y:S01]  /*5950*/  LOP3.LUT R69, R69, 0x600000, RZ, 0xc0, !PT ;  /* 0x0060000045457812 */ /* 0x000fe200078ec0ff */
[----:B------:R-:W-:Y:S01]  /*5960*/  UIADD3 UR4, UPT, UPT, UR44, 0x8200, URZ ;  /* 0x000082002c047890 */ /* 0x000fe2000fffe0ff */
[----:B------:R-:W-:Y:S01]  /*5970*/  LOP3.LUT R137, R6, 0x30, R137, 0xf8, !PT ;  /* 0x0000003006897812 */ /* 0x000fe200078ef889 */
[----:B------:R-:W-:Y:S01]  /*5980*/  IMAD.MOV.U32 R172, RZ, RZ, RZ ;  /* 0x000000ffffac7224 */ /* 0x000fe200078e00ff */
[----:B------:R-:W2:Y:S01]  /*5990*/  LDC.64 R160, c[0x0][0x890] ;  /* 0x00022400ffa07b82 */ /* 0x000ea20000000a00 */
[----:B------:R-:W-:Y:S01]  /*59a0*/  LOP3.LUT R174, R174, 0x4, RZ, 0xc0, !PT ;  /* 0x00000004aeae7812 */ /* 0x000fe200078ec0ff */
[----:B------:R-:W-:Y:S01]  /*59b0*/  IMAD.MOV.U32 R166, RZ, RZ, RZ ;  /* 0x000000ffffa67224 */ /* 0x000fe200078e00ff */
[----:B------:R-:W-:-:S02]  /*59c0*/  LOP3.LUT R137, R137, 0x1e40, R4, 0xf8, !PT ;  /* 0x00001e4089897812 */ /* 0x000fc400078ef804 */
[----:B------:R-:W-:Y:S01]  /*59d0*/  CS2R R170, SRZ ;  /* 0x0000000000aa7805 */ /* 0x000fe2000001ff00 */
[----:B------:R-:W-:Y:S01]  /*59e0*/  IMAD.MOV.U32 R169, RZ, RZ, RZ ;  /* 0x000000ffffa97224 */ /* 0x000fe200078e00ff */
[----:B------:R-:W-:Y:S01]  /*59f0*/  IADD3 R173, PT, PT, -R174, 0x2, RZ ;  /* 0x00000002aead7810 */ /* 0x000fe20007ffe1ff */
[----:B------:R-:W-:Y:S01]  /*5a00*/  IMAD.MOV R168, RZ, RZ, -R176 ;  /* 0x000000ffffa87224 */ /* 0x000fe200078e0ab0 */
[----:B------:R-:W3:Y:S01]  /*5a10*/  LDC.64 R156, c[0x0][0x8b0] ;  /* 0x00022c00ff9c7b82 */ /* 0x000ee20000000a00 */
[----:B------:R-:W4:Y:S01]  /*5a20*/  LDS R0, [UR44+0x190] ;  /* 0x0001902cff007984 */ /* 0x000f220008000800 */
[----:B------:R-:W-:Y:S01]  /*5a30*/  IADD3 R175, PT, PT, R137, UR44, RZ ;  /* 0x0000002c89af7c10 */ /* 0x000fe2000fffe0ff */
[----:B------:R-:W-:Y:S01]  /*5a40*/  IMAD.MOV R167, RZ, RZ, -R174 ;  /* 0x000000ffffa77224 */ /* 0x000fe200078e0aae */
[----:B------:R-:W-:Y:S01]  /*5a50*/  MOV R177, UR4 ;  /* 0x0000000400b17c02 */ /* 0x000fe20008000f00 */
[----:B------:R-:W1:Y:S02]  /*5a60*/  LDCU UR58, c[0x0][0x370] ;  /* 0x00006e00ff3a77ac */ /* 0x000e640008000800 */
[----:B------:R-:W-:Y:S01]  /*5a70*/  VIADD R175, R175, 0x200 ;  /* 0x00000200afaf7836 */ /* 0x000fe20000000000 */
[----:B------:R-:W1:Y:S01]  /*5a80*/  LDC.64 R138, c[0x0][0x8a8] ;  /* 0x00022a00ff8a7b82 */ /* 0x000e620000000a00 */
[----:B------:R-:W1:Y:S01]  /*5a90*/  LDCU.64 UR62, c[0x0][0x348] ;  /* 0x00006900ff3e77ac */ /* 0x000e620008000a00 */
[----:B------:R-:W1:Y:S01]  /*5aa0*/  LDCU UR43, c[0x0][0xb0c] ;  /* 0x00016180ff2b77ac */ /* 0x000e620008000800 */
[----:B------:R-:W1:Y:S01]  /*5ab0*/  LDCU UR39, c[0x0][0xb30] ;  /* 0x00016600ff2777ac */ /* 0x000e620008000800 */
[----:B------:R-:W1:Y:S01]  /*5ac0*/  LDCU.64 UR56, c[0x0][0x888] ;  /* 0x00011100ff3877ac */ /* 0x000e620008000a00 */
[----:B------:R-:W1:Y:S01]  /*5ad0*/  LDCU.64 UR40, c[0x0][0xb28] ;  /* 0x00016500ff2877ac */ /* 0x000e620008000a00 */
[----:B------:R-:W1:Y:S01]  /*5ae0*/  LDCU.128 UR52, c[0x0][0xb10] ;  /* 0x00016200ff3477ac */ /* 0x000e620008000c00 */
[----:B------:R-:W1:Y:S01]  /*5af0*/  LDCU UR47, c[0x0][0x374] ;  /* 0x00006e80ff2f77ac */ /* 0x000e620008000800 */
[----:B------:R-:W-:Y:S01]  /*5b00*/  UIADD3 UR60, UPT, UPT, UR44, 0x200, URZ ;  /* 0x000002002c3c7890 */ /* 0x000fe2000fffe0ff */
[----:B--2-4-:R-:W-:-:S11]  /*5b10*/  IMAD.IADD R69, R0, 0x1, R69 ;  /* 0x0000000100457824 */ /* 0x014fd600078e0245 */
.L_x_151:
[C---:B------:R-:W-:Y:S02]  /*5b20*/  LEA R3, R166.reuse, UR44, 0x3 ;  /* 0x0000002ca6037c11 */ /* 0x040fe4000f8e18ff */
[----:B------:R-:W-:Y:S02]  /*5b30*/  SHF.L.U32 R0, R171, 0x1f, RZ ;  /* 0x0000001fab007819 */ /* 0x000fe400000006ff */
[----:B------:R-:W-:Y:S02]  /*5b40*/  LEA R5, R166, UR44, 0x4 ;  /* 0x0000002ca6057c11 */ /* 0x000fe4000f8e20ff */
[----:B------:R-:W2:Y:S02]  /*5b50*/  SYNCS.PHASECHK.TRANS64.TRYWAIT P0, [R3+URZ+0x100], R0 ;  /* 0x00010000030075a7 */ /* 0x000ea400080011ff */
[----:B-12---:R-:W-:Y:S05]  /*5b60*/  @!P0 BRA `(.L_x_107) ;  /* 0x00000070009c8947 */ /* 0x006fea0003800000 */
.L_x_208:
[----:B------:R-:W4:Y:S01]  /*5b70*/  LDS.128 R4, [R5+0x170] ;  /* 0x0001700005047984 */ /* 0x000f220000000c00 */
[----:B------:R-:W-:Y:S01]  /*5b80*/  UISETP.GE.AND UP0, UPT, UR42, 0x1, UPT ;  /* 0x000000012a00788c */ /* 0x000fe2000bf06270 */
[----:B------:R-:W-:Y:S01]  /*5b90*/  @!PT LDS RZ, [RZ] ;  /* 0x00000000fffff984 */ /* 0x000fe20000000800 */
[----:B------:R-:W-:Y:S01]  /*5ba0*/  @!PT LDS RZ, [RZ] ;  /* 0x00000000fffff984 */ /* 0x000fe20000000800 */
[----:B------:R-:W-:Y:S01]  /*5bb0*/  @!PT LDS RZ, [RZ] ;  /* 0x00000000fffff984 */ /* 0x000fe20000000800 */
[----:B------:R-:W-:Y:S01]  /*5bc0*/  @!PT LDS RZ, [RZ] ;  /* 0x00000000fffff984 */ /* 0x000fe20000000800 */
[----:B------:R1:W-:Y:S06]  /*5bd0*/  MEMBAR.ALL.CTA ;  /* 0x0000000000007992 */ /* 0x0003ec0000008000 */
[----:B-1----:R-:W1:Y:S01]  /*5be0*/  FENCE.VIEW.ASYNC.S ;  /* 0x00000000000073c6 */ /* 0x002e620000000000 */
[----:B----4-:R-:W-:Y:S11]  /*5bf0*/  LOP3.LUT P0, RZ, R6, 0x1, RZ, 0xc0, !PT ;  /* 0x0000000106ff7812 */ /* 0x010ff6000780c0ff */
[----:B------:R-:W-:Y:S02]  /*5c00*/  @!UPT UIADD3 URZ, UPT, UPT, URZ, URZ, URZ ;  /* 0x000000fffffff290 */ /* 0x000fe4000fffe0ff */
[----:B-1----:R-:W-:Y:S01]  /*5c10*/  VOTEU.ANY UP1, P0 ;  /* 0x0000000000ff7886 */ /* 0x002fe20000020100 */
[----:B------:R-:W-:Y:S01]  /*5c20*/  PLOP3.LUT P0, PT, PT, PT, UP1, 0x80, 0x8 ;  /* 0x000000000008781c */ /* 0x000fe20003f0f018 */
[----:B------:R-:W-:Y:S11]  /*5c30*/  UP2UR UR46, UPR, URZ, 0x2 ;  /* 0x00000002ff2e7883 */ /* 0x000ff60008000000 */
[----:B------:R-:W-:Y:S01]  /*5c40*/  @!UPT UIADD3 URZ, UPT, UPT, URZ, URZ, URZ ;  /* 0x000000fffffff290 */ /* 0x000fe2000fffe0ff */
[----:B--2---:R-:W-:Y:S02]  /*5c50*/  @P0 SHF.R.U32.HI R0, RZ, 0x10, R5 ;  /* 0x00000010ff000819 */ /* 0x004fe40000011605 */
        /* <DEDUP_REMOVED lines=12> */
[----:B------:R-:W2:Y:S01]  /*5d20*/  LDCU UR12, c[0x0][0xb20] ;  /* 0x00016400ff0c77ac */ /* 0x000ea20008000800 */
[----:B------:R-:W-:Y:S02]  /*5d30*/  UIMAD.WIDE.U32 UR4, UR47, UR55, URZ ;  /* 0x000000372f0472a5 */ /* 0x000fe4000f8e00ff */
[----:B------:R-:W-:Y:S02]  /*5d40*/  UIMAD.WIDE.U32 UR6, UR58, UR52, URZ ;  /* 0x000000343a0672a5 */ /* 0x000fe4000f8e00ff */
[----:B------:R-:W-:Y:S02]  /*5d50*/  UISETP.NE.AND UP0, UPT, UR54, 0x1, UPT ;  /* 0x000000013600788c */ /* 0x000fe4000bf05270 */
[----:B------:R-:W-:Y:S02]  /*5d60*/  UIMAD.WIDE.U32 UR8, UR37, UR55, URZ ;  /* 0x00000037250872a5 */ /* 0x000fe4000f8e00ff */
[----:B------:R-:W-:Y:S02]  /*5d70*/  UIMAD.WIDE.U32 UR10, UR38, UR52, URZ ;  /* 0x00000034260a72a5 */ /* 0x000fe4000f8e00ff */
[----:B------:R-:W-:Y:S02]  /*5d80*/  UISETP.NE.AND UP1, UPT, UR43, 0x1, UPT ;  /* 0x000000012b00788c */ /* 0x000fe4000bf25270 */
[----:B------:R-:W-:Y:S01]  /*5d90*/  UISETP.NE.AND UP2, UPT, UR42, 0x1, UPT ;  /* 0x000000012a00788c */ /* 0x000fe2000bf45270 */
[----:B------:R-:W-:Y:S02]  /*5da0*/  UMOV UR4, UR5 ;  /* 0x0000000500047c82 */ /* 0x000fe40008000000 */
[----:B--2---:R-:W-:Y:S03]  /*5db0*/  USHF.R.U32.HI UR5, URZ, UR12, UR4 ;  /* 0x0000000cff057299 */ /* 0x004fe60008011604 */
[----:B------:R-:W-:Y:S02]  /*5dc0*/  UMOV UR4, UR7 ;  /* 0x0000000700047c82 */ /* 0x000fe40008000000 */
[----:B------:R-:W-:Y:S02]  /*5dd0*/  USHF.R.U32.HI UR7, URZ, UR53, UR4 ;  /* 0x00000035ff077299 */ /* 0x000fe40008011604 */
[----:B------:R-:W-:Y:S02]  /*5de0*/  USEL UR4, UR47, UR5, !UP0 ;  /* 0x000000052f047287 */ /* 0x000fe4000c000000 */
[----:B------:R-:W-:Y:S01]  /*5df0*/  USEL UR7, UR58, UR7, !UP1 ;  /* 0x000000073a077287 */ /* 0x000fe2000c800000 */
[----:B------:R-:W-:Y:S01]  /*5e00*/  UMOV UR5, UR9 ;  /* 0x0000000900057c82 */ /* 0x000fe20008000000 */
[----:B------:R-:W-:Y:S02]  /*5e10*/  UIMAD.WIDE.U32 UR8, UR4, UR40, URZ ;  /* 0x00000028040872a5 */ /* 0x000fe4000f8e00ff */
[----:B------:R-:W-:Y:S03]  /*5e20*/  USHF.R.U32.HI UR6, URZ, UR12, UR5 ;  /* 0x0000000cff067299 */ /* 0x000fe60008011605 */
[----:B------:R-:W-:Y:S01]  /*5e30*/  UMOV UR5, UR11 ;  /* 0x0000000b00057c82 */ /* 0x000fe20008000000 */
[----:B------:R-:W-:Y:S02]  /*5e40*/  UIMAD.WIDE.U32 UR10, UR7, UR40, URZ ;  /* 0x00000028070a72a5 */ /* 0x000fe4000f8e00ff */
[----:B------:R-:W-:Y:S02]  /*5e50*/  USHF.R.U32.HI UR12, URZ, UR53, UR5 ;  /* 0x00000035ff0c7299 */ /* 0x000fe40008011605 */
[----:B------:R-:W-:Y:S01]  /*5e60*/  USEL UR6, UR37, UR6, !UP0 ;  /* 0x0000000625067287 */ /* 0x000fe2000c000000 */
[----:B------:R-:W-:Y:S02]  /*5e70*/  UMOV UR5, UR9 ;  /* 0x0000000900057c82 */ /* 0x000fe40008000000 */
[----:B------:R-:W-:Y:S01]  /*5e80*/  UMOV UR10, UR11 ;  /* 0x0000000b000a7c82 */ /* 0x000fe20008000000 */
[----:B------:R-:W-:Y:S02]  /*5e90*/  @UP2 USHF.R.U32.HI UR4, URZ, UR41, UR5 ;  /* 0x00000029ff042299 */ /* 0x000fe40008011605 */
[----:B------:R-:W-:Y:S02]  /*5ea0*/  @UP2 USHF.R.U32.HI UR7, URZ, UR41, UR10 ;  /* 0x00000029ff072299 */ /* 0x000fe4000801160a */
[----:B------:R-:W-:Y:S02]  /*5eb0*/  UIMAD UR4, UR42, UR4, URZ ;  /* 0x000000042a0472a4 */ /* 0x000fe4000f8e02ff */
        /* <DEDUP_REMOVED lines=8> */
[----:B------:R-:W-:Y:S02]  /*5f40*/  USEL UR11, UR6, UR4, !UP2 ;  /* 0x00000004060b7287 */ /* 0x000fe4000d000000 */
[----:B------:R-:W-:Y:S02]  /*5f50*/  UIADD3 UR8, UPT, UPT, -UR5, URZ, URZ ;  /* 0x000000ff05087290 */ /* 0x000fe4000fffe1ff */
[----:B------:R-:W-:Y:S01]  /*5f60*/  UIADD3 UR10, UPT, UPT, -UR11, URZ, URZ ;  /* 0x000000ff0b0a7290 */ /* 0x000fe2000fffe1ff */
[----:B------:R-:W-:Y:S01]  /*5f70*/  @!UP0 UMOV UR4, UR9 ;  /* 0x0000000900048c82 */ /* 0x000fe20008000000 */
[----:B------:R-:W-:Y:S02]  /*5f80*/  UIADD3 UR9, UPT, UPT, -UR6, URZ, URZ ;  /* 0x000000ff06097290 */ /* 0x000fe4000fffe1ff */
[----:B------:R-:W-:Y:S02]  /*5f90*/  @!UP0 USHF.R.U32.HI UR4, URZ, UR41, UR4 ;  /* 0x00000029ff048299 */ /* 0x000fe40008011604 */
[----:B------:R-:W-:Y:S02]  /*5fa0*/  UIMAD UR10, UR42, UR10, UR6 ;  /* 0x0000000a2a0a72a4 */ /* 0x000fe4000f8e0206 */
[----:B------:R-:W-:Y:S04]  /*5fb0*/  @!UP0 USEL UR4, UR5, UR4, !UP2 ;  /* 0x0000000405048287 */ /* 0x000fe8000d000000 */
[----:B------:R-:W-:Y:S02]  /*5fc0*/  @!UP0 UIMAD UR10, UR7, UR10, UR4 ;  /* 0x0000000a070a82a4 */ /* 0x000fe4000f8e0204 */
[----:B------:R-:W-:Y:S02]  /*5fd0*/  @!UP0 UIADD3 UR11, UPT, UPT, UR11, -UR4, URZ ;  /* 0x800000040b0b8290 */ /* 0x000fe4000fffe0ff */
[----:B------:R-:W-:Y:S02]  /*5fe0*/  UIMAD UR7, UR43, UR8, UR38 ;  /* 0x000000082b0772a4 */ /* 0x000fe4000f8e0226 */
[----:B------:R-:W-:Y:S02]  /*5ff0*/  @!UP0 UIMAD UR6, UR11, UR42, UR5 ;  /* 0x0000002a0b0682a4 */ /* 0x000fe4000f8e0205 */
[----:B------:R-:W-:Y:S01]  /*6000*/  UIMAD UR4, UR54, UR9, UR37 ;  /* 0x00000009360472a4 */ /* 0x000fe2000f8e0225 */
[----:B------:R-:W-:Y:S02]  /*6010*/  @!UP0 UMOV UR5, UR10 ;  /* 0x0000000a00058c82 */ /* 0x000fe40008000000 */
[----:B------:R-:W-:Y:S02]  /*6020*/  UIMAD UR38, UR5, UR43, UR7 ;  /* 0x0000002b052672a4 */ /* 0x000fe4000f8e0207 */
[----:B------:R-:W-:Y:S11]  /*6030*/  UIMAD UR37, UR6, UR54, UR4 ;  /* 0x00000036062572a4 */ /* 0x000ff6000f8e0204 */
[----:B------:R-:W-:Y:S01]  /*6040*/  @!UPT UIADD3 URZ, UPT, UPT, URZ, URZ, URZ ;  /* 0x000000fffffff290 */ /* 0x000fe2000fffe0ff */
.L_x_108:
[----:B------:R-:W-:Y:S01]  /*6050*/  UISETP.NE.AND UP0, UPT, UR39, 0x1, UPT ;  /* 0x000000012700788c */ /* 0x000fe2000bf05270 */
[----:B------:R-:W-:Y:S01]  /*6060*/  IADD3 R166, PT, PT, R166, 0x1, RZ ;  /* 0x00000001a6a67810 */ /* 0x000fe20007ffe0ff */
[----:B------:R-:W-:Y:S02]  /*6070*/  USHF.L.U32 UR50, UR16, 0x7, URZ ;  /* 0x0000000710327899 */ /* 0x000fe400080006ff */
[----:B------:R-:W-:Y:S07]  /*6080*/  USHF.L.U32 UR49, UR20, 0x8, URZ ;  /* 0x0000000814317899 */ /* 0x000fee00080006ff */
[----:B------:R-:W2:Y:S01]  /*6090*/  @!UP0 LDCU.128 UR12, c[0x0][0xb10] ;  /* 0x00016200ff0c87ac */ /* 0x000ea20008000c00 */
[----:B------:R-:W4:Y:S01]  /*60a0*/  @!UP0 LDCU UR5, c[0x0][0xb0c] ;  /* 0x00016180ff0587ac */ /* 0x000f220008000800 */
[----:B------:R-:W3:Y:S01]  /*60b0*/  @!UP0 LDCU UR10, c[0x0][0xb20] ;  /* 0x00016400ff0a87ac */ /* 0x000ee20008000800 */
[----:B--2---:R-:W-:Y:S02]  /*60c0*/  UIMAD.WIDE.U32 UR8, UR38, UR12, URZ ;  /* 0x0000000c260872a5 */ /* 0x004fe4000f8e00ff */
[----:B------:R-:W-:Y:S02]  /*60d0*/  UIMAD.WIDE.U32 UR6, UR37, UR15, URZ ;  /* 0x0000000f250672a5 */ /* 0x000fe4000f8e00ff */
[----:B------:R-:W-:Y:S03]  /*60e0*/  @!UP0 UISETP.NE.AND UP1, UPT, UR14, 0x1, UPT ;  /* 0x000000010e00888c */ /* 0x000fe6000bf25270 */
[----:B------:R-:W-:Y:S01]  /*60f0*/  @!UP0 UMOV UR4, UR9 ;  /* 0x0000000900048c82 */ /* 0x000fe20008000000 */
[----:B----4-:R-:W-:Y:S02]  /*6100*/  @!UP0 UISETP.NE.AND UP2, UPT, UR5, 0x1, UPT ;  /* 0x000000010500888c */ /* 0x010fe4000bf45270 */
[----:B------:R-:W-:Y:S01]  /*6110*/  @!UP0 USHF.R.U32.HI UR4, URZ, UR13, UR4 ;  /* 0x0000000dff048299 */ /* 0x000fe20008011604 */
[----:B------:R-:W-:Y:S02]  /*6120*/  @!UP0 UMOV UR6, UR7 ;  /* 0x0000000700068c82 */ /* 0x000fe40008000000 */
[----:B---3--:R-:W-:Y:S02]  /*6130*/  @!UP0 USHF.R.U32.HI UR6, URZ, UR10, UR6 ;  /* 0x0000000aff068299 */ /* 0x008fe40008011606 */
[----:B------:R-:W-:Y:S02]  /*6140*/  @!UP0 USEL UR7, UR38, UR4, !UP2 ;  /* 0x0000000426078287 */ /* 0x000fe4000d000000 */
[----:B------:R-:W-:Y:S04]  /*6150*/  @!UP0 USEL UR6, UR37, UR6, !UP1 ;  /* 0x0000000625068287 */ /* 0x000fe8000c800000 */
[----:B------:R-:W-:Y:S02]  /*6160*/  @!UP0 UIADD3 UR4, UPT, UPT, -UR7, UR6, URZ ;  /* 0x0000000607048290 */ /* 0x000fe4000fffe1ff */
[----:B------:R-:W-:Y:S02]  /*6170*/  @!UP0 UIADD3 UR6, UPT, UPT, UR7, -UR6, URZ ;  /* 0x8000000607068290 */ /* 0x000fe4000fffe0ff */
[----:B------:R-:W-:Y:S02]  /*6180*/  @!UP0 UIMAD UR38, UR4, UR5, UR38 ;  /* 0x00000005042682a4 */ /* 0x000fe4000f8e0226 */
[----:B------:R-:W-:Y:S02]  /*6190*/  @!UP0 UIMAD UR37, UR6, UR14, UR37 ;  /* 0x0000000e062582a4 */ /* 0x000fe4000f8e0225 */
[----:B------:R-:W-:Y:S09]  /*61a0*/  ULOP3.LUT UP0, URZ, UR60, 0x1b0, URZ, 0xc0, !UPT ;  /* 0x000001b03cff7892 */ /* 0x000ff2000f80c0ff */
[----:B------:R-:W-:Y:S05]  /*61b0*/  BRA.U !UP0, `(.L_x_109) ;  /* 0x0000000108407547 */ /* 0x000fea000b800000 */
[----:B------:R-:W2:Y:S01]  /*61c0*/  LDCU.64 UR8, c[0x4][0x88] ;  /* 0x01001100ff0877ac */ /* 0x000ea20008000a00 */
[----:B------:R-:W-:Y:S01]  /*61d0*/  MOV R3, 0x0 ;  /* 0x0000000000037802 */ /* 0x000fe20000000f00 */
[----:B------:R-:W-:Y:S02]  /*61e0*/  HFMA2 R12, -RZ, RZ, 0, 5.9604644775390625e-08 ;  /* 0x00000001ff0c7431 */ /* 0x000fe400000001ff */
[----:B------:R-:W-:Y:S02]  /*61f0*/  IMAD.MOV.U32 R8, RZ, RZ, 0x70 ;  /* 0x00000070ff087424 */ /* 0x000fe400078e00ff */
[----:B------:R-:W-:Y:S01]  /*6200*/  IMAD.MOV.U32 R13, RZ, RZ, RZ ;  /* 0x000000ffff0d7224 */ /* 0x000fe200078e00ff */
[----:B------:R-:W3:Y:S01]  /*6210*/  LDCU.64 UR6, c[0x4][0x90] ;  /* 0x01001200ff0677ac */ /* 0x000ee20008000a00 */
[----:B------:R-:W4:Y:S01]  /*6220*/  LDC.64 R2, c[0x4][R3] ;  /* 0x0100000003027b82 */ /* 0x000f220000000a00 */
[----:B------:R-:W1:Y:S01]  /*6230*/  LDCU.64 UR4, c[0x4][0x8] ;  /* 0x01000100ff0477ac */ /* 0x000e620008000a00 */
[----:B--2---:R-:W-:Y:S01]  /*6240*/  MOV R5, UR9 ;  /* 0x0000000900057c02 */ /* 0x004fe20008000f00 */
[----:B------:R-:W-:Y:S01]  /*6250*/  IMAD.U32 R4, RZ, RZ, UR8 ;  /* 0x00000008ff047e24 */ /* 0x000fe2000f8e00ff */
[----:B---3--:R-:W-:Y:S01]  /*6260*/  MOV R7, UR7 ;  /* 0x0000000700077c02 */ /* 0x008fe20008000f00 */
[----:B------:R-:W-:Y:S01]  /*6270*/  IMAD.U32 R6, RZ, RZ, UR6 ;  /* 0x00000006ff067e24 */ /* 0x000fe2000f8e00ff */
[----:B-1----:R-:W-:Y:S01]  /*6280*/  MOV R11, UR5 ;  /* 0x00000005000b7c02 */ /* 0x002fe20008000f00 */
[----:B------:R-:W-:Y:S02]  /*6290*/  IMAD.U32 R10, RZ, RZ, UR4 ;  /* 0x00000004ff0a7e24 */ /* 0x000fe4000f8e00ff */
[----:B------:R-:W-:Y:S07]  /*62a0*/  LEPC R20, `(.L_x_109) ;  /* 0x000000001014794e */ /* 0x000fee0000000000 */
[----:B----45:R-:W-:Y:S05]  /*62b0*/  CALL.ABS.NOINC R2 ;  /* 0x0000000002007343 */ /* 0x030fea0003c00000 */
.L_x_109:
[----:B------:R-:W-:Y:S01]  /*62c0*/  LOP3.LUT P0, RZ, R177, 0x1b0, RZ, 0xc0, !PT ;  /* 0x000001b0b1ff7812 */ /* 0x000fe2000780c0ff */
[----:B------:R-:W-:Y:S11]  /*62d0*/  BSSY.RECONVERGENT B6, `(.L_x_110) ;  /* 0x0000013000067945 */ /* 0x000ff60003800200 */
[----:B------:R-:W-:Y:S01]  /*62e0*/  @!UPT UIADD3 URZ, UPT, UPT, URZ, URZ, URZ ;  /* 0x000000fffffff290 */ /* 0x000fe2000fffe0ff */
[----:B------:R-:W-:Y:S05]  /*62f0*/  @!P0 BRA `(.L_x_111) ;  /* 0x0000000000408947 */ /* 0x000fea0003800000 */
        /* <DEDUP_REMOVED lines=16> */
.L_x_111:
[----:B------:R-:W-:Y:S05]  /*6400*/  BSYNC.RECONVERGENT B6 ;  /* 0x0000000000067941 */ /* 0x000fea0003800200 */
.L_x_110:
[----:B------:R-:W-:Y:S02]  /*6410*/  ISETP.NE.U32.AND P0, PT, RZ, UR56, PT ;  /* 0x00000038ff007c0c */ /* 0x000fe4000bf05070 */
[C---:B------:R-:W-:Y:S02]  /*6420*/  ISETP.NE.U32.AND P4, PT, R160.reuse, RZ, PT ;  /* 0x000000ffa000720c */ /* 0x040fe40003f85070 */
[----:B------:R-:W-:Y:S02]  /*6430*/  ISETP.NE.U32.AND P1, PT, R160, RZ, PT ;  /* 0x000000ffa000720c */ /* 0x000fe40003f25070 */
[----:B------:R-:W-:Y:S02]  /*6440*/  ISETP.NE.AND.EX P0, PT, RZ, UR57, PT, P0 ;  /* 0x00000039ff007c0c */ /* 0x000fe4000bf05300 */
[C---:B------:R-:W-:Y:S02]  /*6450*/  ISETP.NE.AND.EX P4, PT, R161.reuse, RZ, PT, P4 ;  /* 0x000000ffa100720c */ /* 0x040fe40003f85340 */
[----:B------:R-:W-:Y:S02]  /*6460*/  ISETP.NE.AND.EX P1, PT, R161, RZ, P0, P1 ;  /* 0x000000ffa100720c */ /* 0x000fe40000725310 */
[----:B------:R-:W-:Y:S02]  /*6470*/  ISETP.NE.U32.AND P5, PT, R156, RZ, PT ;  /* 0x000000ff9c00720c */ /* 0x000fe40003fa5070 */
[----:B------:R-:W-:Y:S02]  /*6480*/  ISETP.NE.U32.AND P2, PT, RZ, UR56, PT ;  /* 0x00000038ff007c0c */ /* 0x000fe4000bf45070 */
[----:B------:R-:W-:Y:S02]  /*6490*/  PLOP3.LUT P0, PT, PT, PT, PT, 0x8, 0x80 ;  /* 0x000000000080781c */ /* 0x000fe40003f0e170 */
[----:B------:R-:W-:Y:S02]  /*64a0*/  ISETP.NE.AND.EX P5, PT, R157, RZ, PT, P5 ;  /* 0x000000ff9d00720c */ /* 0x000fe40003fa5350 */
[----:B------:R-:W-:Y:S03]  /*64b0*/  ISETP.NE.AND.EX P2, PT, RZ, UR57, PT, P2 ;  /* 0x00000039ff007c0c */ /* 0x000fe6000bf45320 */
[----:B------:R-:W-:Y:S01]  /*64c0*/  @!P1 PLOP3.LUT P0, PT, P4, PT, PT, 0x80, 0x8 ;  /* 0x000000000008981c */ /* 0x000fe2000270f070 */
[----:B------:R-:W-:Y:S01]  /*64d0*/  @!UPT UIADD3 URZ, UPT, UPT, URZ, URZ, URZ ;  /* 0x000000fffffff290 */ /* 0x000fe2000fffe0ff */
[----:B------:R-:W-:Y:S11]  /*64e0*/  @!P4 BRA `(.L_x_112) ;  /* 0x000000000030c947 */ /* 0x000ff60003800000 */
[----:B------:R-:W-:Y:S01]  /*64f0*/  ISETP.NE.U32.AND P3, PT, R158, RZ, PT ;  /* 0x000000ff9e00720c */ /* 0x000fe20003f65070 */
[----:B------:R-:W2:Y:S01]  /*6500*/  LDCU.64 UR4, c[0x0][0x358] ;  /* 0x00006b00ff0477ac */ /* 0x000ea20008000a00 */
[----:B------:R-:W-:Y:S02]  /*6510*/  IMAD.MOV.U32 R162, RZ, RZ, 0x1 ;  /* 0x00000001ffa27424 */ /* 0x000fe400078e00ff */
[----:B------:R-:W-:Y:S11]  /*6520*/  ISETP.NE.AND.EX P3, PT, R159, RZ, PT, P3 ;  /* 0x000000ff9f00720c */ /* 0x000ff60003f65330 */
[----:B------:R-:W-:Y:S02]  /*6530*/  @!UPT UIADD3 URZ, UPT, UPT, URZ, URZ, URZ ;  /* 0x000000fffffff290 */ /* 0x000fe4000fffe0ff */
[----:B------:R-:W3:Y:S01]  /*6540*/  @P3 LDC.64 R2, c[0x0][0x888] ;  /* 0x00022200ff023b82 */ /* 0x000ee20000000a00 */
[----:B-1----:R-:W-:Y:S04]  /*6550*/  @P3 IMAD R0, R160, UR36, RZ ;  /* 0x00000024a0003c24 */ /* 0x002fe8000f8e02ff */
[----:B---3--:R-:W-:Y:S04]  /*6560*/  @P3 IMAD.WIDE R2, R0, 0x4, R2 ;  /* 0x0000000400023825 */ /* 0x008fe800078e0202 */
[----:B------:R-:W-:Y:S01]  /*6570*/  HFMA2 R0, -RZ, RZ, 0, 5.9604644775390625e-08 ;  /* 0x00000001ff007431 */ /* 0x000fe200000001ff */
[----:B--2--5:R2:W5:Y:S04]  /*6580*/  @P3 LDG.E R73, desc[UR4][R2.64] ;  /* 0x0000000402493981 */ /* 0x024568000c1e1900 */
[----:B------:R-:W-:Y:S01]  /*6590*/  @!P3 PRMT R162, R0, 0x7610, R162 ;  /* 0x0000761000a2b816 */ /* 0x000fe200000000a2 */
[----:B--2---:R-:W3:Y:S06]  /*65a0*/  @!P3 LDC R73, c[0x0][0x880] ;  /* 0x00022000ff49bb82 */ /* 0x004eec0000000800 */
.L_x_112:
[----:B------:R-:W-:Y:S05]  /*65b0*/  @!P5 BRA `(.L_x_113) ;  /* 0x000000000024d947 */ /* 0x000fea0003800000 */
[----:B------:R-:W-:Y:S01]  /*65c0*/  ISETP.NE.U32.AND P3, PT, R138, RZ, PT ;  /* 0x000000ff8a00720c */ /* 0x000fe20003f65070 */
[----:B------:R-:W2:Y:S03]  /*65d0*/  LDCU.64 UR4, c[0x0][0x358] ;  /* 0x00006b00ff0477ac */ /* 0x000ea60008000a00 */
[----:B------:R-:W-:Y:S11]  /*65e0*/  ISETP.NE.AND.EX P3, PT, R139, RZ, PT, P3 ;  /* 0x000000ff8b00720c */ /* 0x000ff60003f65330 */
[----:B------:R-:W-:Y:S02]  /*65f0*/  @!UPT UIADD3 URZ, UPT, UPT, URZ, URZ, URZ ;  /* 0x000000fffffff290 */ /* 0x000fe4000fffe0ff */
[----:B------:R-:W4:Y:S01]  /*6600*/  @P3 LDC.64 R2, c[0x0][0x8a8] ;  /* 0x00022a00ff023b82 */ /* 0x000f220000000a00 */
[----:B-1----:R-:W-:Y:S04]  /*6610*/  @P3 IMAD R0, R156, UR36, RZ ;  /* 0x000000249c003c24 */ /* 0x002fe8000f8e02ff */
[----:B----4-:R-:W-:Y:S05]  /*6620*/  @P3 IMAD.WIDE R2, R0, 0x4, R2 ;  /* 0x0000000400023825 */ /* 0x010fea00078e0202 */
[----:B--2--5:R2:W5:Y:S02]  /*6630*/  @P3 LDG.E R70, desc[UR4][R2.64] ;  /* 0x0000000402463981 */ /* 0x024564000c1e1900 */
[----:B--2---:R-:W4:Y:S02]  /*6640*/  @!P3 LDC R70, c[0x0][0x8a0] ;  /* 0x00022800ff46bb82 */ /* 0x004f240000000800 */
.L_x_113:
[----:B---3-5:R-:W-:Y:S01]  /*6650*/  FSETP.NEU.AND P3, PT, R73, RZ, PT ;  /* 0x000000ff4900720b */ /* 0x028fe20003f6d000 */
[----:B------:R-:W-:Y:S01]  /*6660*/  BSSY B1, `(.L_x_114) ;  /* 0x0000046000017945 */ /* 0x000fe20003800000 */
[----:B------:R-:W-:Y:S01]  /*6670*/  SEL R5, RZ, 0xffffffff, P2 ;  /* 0xffffffffff057807 */ /* 0x000fe20001000000 */
[----:B------:R-:W-:Y:S01]  /*6680*/  IMAD.MOV.U32 R182, RZ, RZ, 0x1 ;  /* 0x00000001ffb67424 */ /* 0x000fe200078e00ff */
[----:B-1----:R-:W-:Y:S01]  /*6690*/  @!P1 SEL R0, RZ, 0xffffffff, P3 ;  /* 0xffffffffff009807 */ /* 0x002fe20001800000 */
[----:B------:R-:W-:Y:S01]  /*66a0*/  IMAD R71, R68, 0x100, R69 ;  /* 0x0000010044477824 */ /* 0x000fe200078e0245 */
[----:B------:R-:W-:Y:S02]  /*66b0*/  LOP3.LUT P2, RZ, R162, 0xff, RZ, 0xc0, !PT ;  /* 0x000000ffa2ff7812 */ /* 0x000fe4000784c0ff */
[----:B------:R-:W-:Y:S02]  /*66c0*/  CS2R R154, SRZ ;  /* 0x00000000009a7805 */ /* 0x000fe4000001ff00 */
[----:B------:R-:W-:Y:S02]  /*66d0*/  LEA R3, R170, UR44, 0x3 ;  /* 0x0000002caa037c11 */ /* 0x000fe4000f8e18ff */
[----:B------:R-:W-:Y:S02]  /*66e0*/  CS2R R152, SRZ ;  /* 0x0000000000987805 */ /* 0x000fe4000001ff00 */
[C---:B------:R-:W-:Y:S02]  /*66f0*/  @P0 SEL R0, R5.reuse, R0, !P2 ;  /* 0x0000000005000207 */ /* 0x040fe40005000000 */
[----:B------:R-:W-:Y:S02]  /*6700*/  CS2R R150, SRZ ;  /* 0x0000000000967805 */ /* 0x000fe4000001ff00 */
[----:B------:R-:W-:Y:S02]  /*6710*/  LEA R165, R68, UR44, 0x3 ;  /* 0x0000002c44a57c11 */ /* 0x000fe4000f8e18ff */
[----:B------:R-:W-:Y:S02]  /*6720*/  CS2R R148, SRZ ;  /* 0x0000000000947805 */ /* 0x000fe4000001ff00 */
[----:B------:R-:W-:Y:S02]  /*6730*/  @!P1 LOP3.LUT R0, R0, 0x1, RZ, 0xc0, !PT ;  /* 0x0000000100009812 */ /* 0x000fe400078ec0ff */
[----:B------:R-:W-:Y:S02]  /*6740*/  CS2R R146, SRZ ;  /* 0x0000000000927805 */ /* 0x000fe4000001ff00 */
[----:B------:R-:W-:Y:S02]  /*6750*/  SHF.L.U32 R2, R172, 0x1f, RZ ;  /* 0x0000001fac027819 */ /* 0x000fe400000006ff */
[----:B------:R-:W-:Y:S02]  /*6760*/  CS2R R144, SRZ ;  /* 0x0000000000907805 */ /* 0x000fe4000001ff00 */
[----:B------:R-:W-:Y:S02]  /*6770*/  ISETP.NE.U32.OR P6, PT, R0, 0x1, P1 ;  /* 0x000000010000780c */ /* 0x000fe40000fc5470 */
[----:B------:R-:W-:Y:S02]  /*6780*/  CS2R R142, SRZ ;  /* 0x00000000008e7805 */ /* 0x000fe4000001ff00 */
[----:B------:R-:W-:Y:S02]  /*6790*/  SEL R0, RZ, 0xffffffff, P3 ;  /* 0xffffffffff007807 */ /* 0x000fe40001800000 */
[----:B------:R-:W-:Y:S02]  /*67a0*/  CS2R R140, SRZ ;  /* 0x00000000008c7805 */ /* 0x000fe4000001ff00 */
[----:B------:R-:W-:Y:S02]  /*67b0*/  P2R R189, PR, RZ, 0x40 ;  /* 0x00000040ffbd7803 */ /* 0x000fe40000000000 */
[----:B------:R-:W-:Y:S04]  /*67c0*/  @P4 SEL R0, R5, R0, !P2 ;  /* 0x0000000005004207 */ /* 0x000fe80005000000 */
[----:B------:R-:W-:Y:S02]  /*67d0*/  LOP3.LUT R0, R0, 0x1, RZ, 0xc0, !PT ;  /* 0x0000000100007812 */ /* 0x000fe400078ec0ff */
[----:B------:R-:W-:Y:S02]  /*67e0*/  @P6 SHF.L.U32 R4, R169, 0x1f, RZ ;  /* 0x0000001fa9046819 */ /* 0x000fe400000006ff */
[----:B------:R-:W-:Y:S02]  /*67f0*/  ISETP.NE.U32.AND P5, PT, R0, 0x1, PT ;  /* 0x000000010000780c */ /* 0x000fe40003fa5070 */
[----:B------:R-:W1:Y:S02]  /*6800*/  @P6 SYNCS.PHASECHK.TRANS64.TRYWAIT P1, [R3+URZ+0xb0], R4 ;  /* 0x0000b004030065a7 */ /* 0x000e6400080211ff */
[----:B------:R-:W-:Y:S01]  /*6810*/  P2R R183, PR, RZ, 0x20 ;  /* 0x00000020ffb77803 */ /* 0x000fe20000000000 */
[----:B------:R2:W3:Y:S01]  /*6820*/  SYNCS.PHASECHK.TRANS64.TRYWAIT P0, [R165+URZ+0x120], R2 ;  /* 0x00012002a50075a7 */ /* 0x0004e200080011ff */
[----:B-1----:R-:W-:Y:S01]  /*6830*/  @P6 SEL R182, RZ, 0x1, !P1 ;  /* 0x00000001ffb66807 */ /* 0x002fe20004800000 */
[----:B--2---:R-:W-:Y:S06]  /*6840*/  @!P6 BRA `(.L_x_115) ;  /* 0x00000000009ce947 */ /* 0x004fec0003800000 */
[----:B------:R-:W-:Y:S01]  /*6850*/  @P5 IMAD R7, R170, 0x2000, R175 ;  /* 0x00002000aa075824 */ /* 0x000fe200078e02af */
[----:B------:R-:W-:Y:S01]  /*6860*/  ISETP.NE.AND P1, PT, R182, RZ, PT ;  /* 0x000000ffb600720c */ /* 0x000fe20003f25270 */
[----:B------:R-:W-:Y:S01]  /*6870*/  BSSY B0, `(.L_x_116) ;  /* 0x0000010000007945 */ /* 0x000fe20003800000 */
[----:B------:R-:W-:Y:S01]  /*6880*/  CS2R R142, SRZ ;  /* 0x00000000008e7805 */ /* 0x000fe2000001ff00 */
[--C-:B------:R-:W-:Y:S01]  /*6890*/  @P5 IMAD R6, R176, -0x10, R7.reuse ;  /* 0xfffffff0b0065824 */ /* 0x100fe200078e0207 */
[----:B------:R-:W-:Y:S01]  /*68a0*/  CS2R R140, SRZ ;  /* 0x00000000008c7805 */ /* 0x000fe2000001ff00 */
[----:B------:R-:W-:Y:S01]  /*68b0*/  @P5 IMAD R5, R174, -0x10, R7 ;  /* 0xfffffff0ae055824 */ /* 0x000fe200078e0207 */
[----:B------:R-:W-:Y:S01]  /*68c0*/  CS2R R150, SRZ ;  /* 0x0000000000967805 */ /* 0x000fe2000001ff00 */
[----:B------:R-:W-:Y:S01]  /*68d0*/  @P5 IMAD R4, R173, 0x10, R6 ;  /* 0x00000010ad045824 */ /* 0x000fe200078e0206 */
[----:B------:R-:W-:Y:S02]  /*68e0*/  CS2R R148, SRZ ;  /* 0x0000000000947805 */ /* 0x000fe4000001ff00 */
[----:B------:R-:W-:Y:S02]  /*68f0*/  CS2R R146, SRZ ;  /* 0x0000000000927805 */ /* 0x000fe4000001ff00 */
[----:B------:R-:W-:Y:S02]  /*6900*/  CS2R R144, SRZ ;  /* 0x0000000000907805 */ /* 0x000fe4000001ff00 */
[----:B------:R-:W-:Y:S02]  /*6910*/  CS2R R154, SRZ ;  /* 0x00000000009a7805 */ /* 0x000fe4000001ff00 */
[----:B------:R-:W-:Y:S01]  /*6920*/  CS2R R152, SRZ ;  /* 0x0000000000987805 */ /* 0x000fe2000001ff00 */
[----:B------:R-:W-:Y:S06]  /*6930*/  @P1 BRA `(.L_x_117) ;  /* 0x00000000000c1947 */ /* 0x000fec0003800000 */
[----:B------:R-:W-:Y:S04]  /*6940*/  SHF.L.U32 R0, R169, 0x1f, RZ ;  /* 0x0000001fa9007819 */ /* 0x000fe800000006ff */
[----:B------:R-:W1:Y:S02]  /*6950*/  SYNCS.PHASECHK.TRANS64.TRYWAIT P1, [R3+URZ+0xb0], R0 ;  /* 0x0000b000030075a7 */ /* 0x000e6400080211ff */
[----:B-1----:R-:W-:Y:S05]  /*6960*/  @!P1 BRA `(.L_x_118) ;  /* 0x0000006400309947 */ /* 0x002fea0003800000 */
.L_x_117:
[----:B------:R-:W-:Y:S05]  /*6970*/  BSYNC B0 ;  /* 0x0000000000007941 */ /* 0x000fea0003800000 */
.L_x_116:
[----:B------:R-:W-:Y:S01]  /*6980*/  ISETP.NE.AND P1, PT, R183, RZ, PT ;  /* 0x000000ffb700720c */ /* 0x000fe20003f25270 */
[----:B-1----:R-:W-:Y:S02]  /*6990*/  VIADD R3, R3, 0xd0 ;  /* 0x000000d003037836 */ /* 0x002fe40000000000 */
[----:B------:R-:W-:Y:S02]  /*69a0*/  IMAD.U32 R0, RZ, RZ, UR45 ;  /* 0x0000002dff007e24 */ /* 0x000fe4000f8e00ff */
[----:B------:R-:W-:Y:S03]  /*69b0*/  VIADD R170, R170, 0x1 ;  /* 0x00000001aaaa7836 */ /* 0x000fe60000000000 */
[----:B------:R-:W-:Y:S05]  /*69c0*/  PRMT R0, R0, 0x654, R3 ;  /* 0x0000065400007816 */ /* 0x000fea0000000003 */
[----:B------:R1:W2:Y:S04]  /*69d0*/  @P1 LDS.128 R140, [R7] ;  /* 0x00000000078c1984 */ /* 0x0002a80000000c00 */
[----:B------:R1:W1:Y:S04]  /*69e0*/  @P1 LDS.128 R148, [R5+0x20] ;  /* 0x0000200005941984 */ /* 0x0002680000000c00 */
[----:B------:R1:W1:Y:S04]  /*69f0*/  @P1 LDS.128 R144, [R6+0x10] ;  /* 0x0000100006901984 */ /* 0x0002680000000c00 */
[----:B------:R1:W1:Y:S01]  /*6a00*/  @P1 LDS.128 R152, [R4+0x10] ;  /* 0x0000100004981984 */ /* 0x0002620000000c00 */
[C---:B------:R-:W-:Y:S01]  /*6a10*/  ISETP.NE.AND P1, PT, R170.reuse, 0x4, PT ;  /* 0x00000004aa00780c */ /* 0x040fe20003f25270 */
[----:B------:R-:W-:Y:S01]  /*6a20*/  @!PT LDS RZ, [RZ] ;  /* 0x00000000fffff984 */ /* 0x000fe20000000800 */
[----:B------:R-:W-:Y:S01]  /*6a30*/  @!PT LDS RZ, [RZ] ;  /* 0x00000000fffff984 */ /* 0x000fe20000000800 */
[----:B------:R-:W-:Y:S01]  /*6a40*/  @!PT LDS RZ, [RZ] ;  /* 0x00000000fffff984 */ /* 0x000fe20000000800 */
[----:B------:R-:W-:Y:S01]  /*6a50*/  @!PT LDS RZ, [RZ] ;  /* 0x00000000fffff984 */ /* 0x000fe20000000800 */
[----:B------:R5:W-:Y:S06]  /*6a60*/  MEMBAR.ALL.CTA ;  /* 0x0000000000007992 */ /* 0x000bec0000008000 */
[----:B-----5:R-:W5:Y:S01]  /*6a70*/  FENCE.VIEW.ASYNC.S ;  /* 0x00000000000073c6 */ /* 0x020f620000000000 */
[----:B------:R-:W-:Y:S01]  /*6a80*/  SEL R170, R170, RZ, P1 ;  /* 0x000000ffaaaa7207 */ /* 0x000fe20000800000 */
[----:B-----5:R5:W-:Y:S02]  /*6a90*/  SYNCS.ARRIVE.TRANS64.RED.A1T0 RZ, [R0+URZ], RZ ;  /* 0x000000ff00ff79a7 */ /* 0x020be400081004ff */
[----:B-----5:R-:W-:Y:S04]  /*6aa0*/  SEL R0, RZ, 0x1, P1 ;  /* 0x00000001ff007807 */ /* 0x020fe80000800000 */
[----:B--2---:R-:W-:Y:S02]  /*6ab0*/  LOP3.LUT R169, R169, R0, RZ, 0x3c, !PT ;  /* 0x00000000a9a97212 */ /* 0x004fe400078e3cff */
.L_x_115:
[----:B------:R-:W-:Y:S05]  /*6ac0*/  BSYNC B1 ;  /* 0x0000000000017941 */ /* 0x000fea0003800000 */
.L_x_114:
[----:B------:R-:W-:Y:S04]  /*6ad0*/  SHF.R.U32.HI R0, RZ, 0x15, R71 ;  /* 0x00000015ff007819 */ /* 0x000fe80000011647 */
[----:B------:R-:W-:Y:S01]  /*6ae0*/  LOP3.LUT P1, RZ, R0, 0x3, R163, 0x48, !PT ;  /* 0x0000000300ff7812 */ /* 0x000fe200078248a3 */
[----:B------:R-:W-:Y:S01]  /*6af0*/  @!UPT UIADD3 URZ, UPT, UPT, URZ, URZ, URZ ;  /* 0x000000fffffff290 */ /* 0x000fe2000fffe0ff */
[----:B---3--:R-:W-:Y:S11]  /*6b00*/  @P0 BRA `(.L_x_119) ;  /* 0x0000000000080947 */ /* 0x008ff60003800000 */
[----:B------:R-:W2:Y:S02]  /*6b10*/  SYNCS.PHASECHK.TRANS64.TRYWAIT P0, [R165+URZ+0x120], R2 ;  /* 0x00012002a50075a7 */ /* 0x000ea400080011ff */
[----:B--2---:R-:W-:Y:S05]  /*6b20*/  @!P0 BRA `(.L_x_120) ;  /* 0x0000006000d48947 */ /* 0x004fea0003800000 */
.L_x_119:
[----:B------:R-:W-:Y:S04]  /*6b30*/  BSSY.RECONVERGENT B6, `(.L_x_121) ;  /* 0x0000012000067945 */ /* 0x000fe80003800200 */
[----:B------:R-:W-:Y:S05]  /*6b40*/  @!P1 BRA `(.L_x_122) ;  /* 0x0000000000409947 */ /* 0x000fea0003800000 */
[----:B------:R-:W1:Y:S01]  /*6b50*/  LDCU.64 UR8, c[0x4][0x78] ;  /* 0x01000f00ff0877ac */ /* 0x000e620008000a00 */
[----:B------:R-:W-:Y:S01]  /*6b60*/  MOV R3, 0x0 ;  /* 0x0000000000037802 */ /* 0x000fe20000000f00 */
[----:B------:R-:W-:Y:S02]  /*6b70*/  HFMA2 R12, -RZ, RZ, 0, 5.9604644775390625e-08 ;  /* 0x00000001ff0c7431 */ /* 0x000fe400000001ff */
[----:B------:R-:W-:Y:S02]  /*6b80*/  IMAD.MOV.U32 R8, RZ, RZ, 0x192 ;  /* 0x00000192ff087424 */ /* 0x000fe400078e00ff */
[----:B------:R-:W-:Y:S01]  /*6b90*/  IMAD.MOV.U32 R13, RZ, RZ, RZ ;  /* 0x000000ffff0d7224 */ /* 0x000fe200078e00ff */
[----:B------:R-:W3:Y:S01]  /*6ba0*/  LDCU.64 UR6, c[0x4][0x80] ;  /* 0x01001000ff0677ac */ /* 0x000ee20008000a00 */
[----:B--2---:R-:W2:Y:S01]  /*6bb0*/  LDC.64 R2, c[0x4][R3] ;  /* 0x0100000003027b82 */ /* 0x004ea20000000a00 */
[----:B------:R-:W5:Y:S01]  /*6bc0*/  LDCU.64 UR4, c[0x4][0x18] ;  /* 0x01000300ff0477ac */ /* 0x000f620008000a00 */
[----:B-1----:R-:W-:Y:S01]  /*6bd0*/  MOV R5, UR9 ;  /* 0x0000000900057c02 */ /* 0x002fe20008000f00 */
[----:B------:R-:W-:Y:S01]  /*6be0*/  IMAD.U32 R4, RZ, RZ, UR8 ;  /* 0x00000008ff047e24 */ /* 0x000fe2000f8e00ff */
[----:B---3--:R-:W-:Y:S01]  /*6bf0*/  MOV R7, UR7 ;  /* 0x0000000700077c02 */ /* 0x008fe20008000f00 */
[----:B------:R-:W-:Y:S01]  /*6c00*/  IMAD.U32 R6, RZ, RZ, UR6 ;  /* 0x00000006ff067e24 */ /* 0x000fe2000f8e00ff */
[----:B-----5:R-:W-:Y:S01]  /*6c10*/  MOV R11, UR5 ;  /* 0x00000005000b7c02 */ /* 0x020fe20008000f00 */
[----:B------:R-:W-:Y:S02]  /*6c20*/  IMAD.U32 R10, RZ, RZ, UR4 ;  /* 0x00000004ff0a7e24 */ /* 0x000fe4000f8e00ff */
[----:B------:R-:W-:Y:S07]  /*6c30*/  LEPC R20, `(.L_x_122) ;  /* 0x000000001014794e */ /* 0x000fee0000000000 */
[----:B--2-4-:R-:W-:Y:S05]  /*6c40*/  CALL.ABS.NOINC R2 ;  /* 0x0000000002007343 */ /* 0x014fea0003c00000 */
.L_x_122:
[----:B------:R-:W-:Y:S05]  /*6c50*/  BSYNC.RECONVERGENT B6 ;  /* 0x0000000000067941 */ /* 0x000fea0003800200 */
.L_x_121:
[-C--:B------:R-:W-:Y:S01]  /*6c60*/  F2FP.F16.E5M2.UNPACK_B R74, R140.reuse ;  /* 0x0000008cff4a723e */ /* 0x080fe200020004ff */
[----:B------:R-:W-:Y:S05]  /*6c70*/  WARPSYNC.ALL ;  /* 0x0000000000007948 */ /* 0x000fea0003800000 */
[----:B------:R-:W-:Y:S01]  /*6c80*/  R2UR UR4, R71 ;  /* 0x00000000470472ca */ /* 0x000fe200000e0000 */
[--C-:B------:R-:W-:Y:S01]  /*6c90*/  HADD2.F32 R72, -RZ, R74.reuse.H0_H0 ;  /* 0x2000004aff487230 */ /* 0x100fe20000004100 */
[----:B------:R-:W-:Y:S01]  /*6ca0*/  F2FP.F16.E5M2.UNPACK_B R76, R140.H1 ;  /* 0x0000008cff4c723e */ /* 0x000fe200030004ff */
[----:B------:R-:W-:Y:S01]  /*6cb0*/  HADD2.F32 R75, -RZ, R74.H1_H1 ;  /* 0x3000004aff4b7230 */ /* 0x000fe20000004100 */
[-C--:B------:R-:W-:Y:S01]  /*6cc0*/  F2FP.F16.E5M2.UNPACK_B R78, R141.reuse ;  /* 0x0000008dff4e723e */ /* 0x080fe200020004ff */
[----:B------:R-:W-:Y:S01]  /*6cd0*/  BSSY.RECONVERGENT B0, `(.L_x_123) ;  /* 0x000011d000007945 */ /* 0x000fe20003800200 */
[----:B------:R-:W-:Y:S01]  /*6ce0*/  F2FP.F16.E5M2.UNPACK_B R80, R141.H1 ;  /* 0x0000008dff50723e */ /* 0x000fe200030004ff */
[----:B------:R-:W-:Y:S01]  /*6cf0*/  HADD2.F32 R74, -RZ, R76.H0_H0 ;  /* 0x2000004cff4a7230 */ /* 0x000fe20000004100 */
[-C--:B------:R-:W-:Y:S01]  /*6d00*/  F2FP.F16.E5M2.UNPACK_B R82, R142.reuse ;  /* 0x0000008eff52723e */ /* 0x080fe200020004ff */
[--C-:B------:R-:W-:Y:S01]  /*6d10*/  HADD2.F32 R77, -RZ, R78.reuse.H0_H0 ;  /* 0x2000004eff4d7230 */ /* 0x100fe20000004100 */
[----:B------:R-:W-:Y:S01]  /*6d20*/  F2FP.F16.E5M2.UNPACK_B R84, R142.H1 ;  /* 0x0000008eff54723e */ /* 0x000fe200030004ff */
[----:B------:R-:W-:Y:S01]  /*6d30*/  HADD2.F32 R78, -RZ, R78.H1_H1 ;  /* 0x3000004eff4e7230 */ /* 0x000fe20000004100 */
[-C--:B------:R-:W-:Y:S01]  /*6d40*/  F2FP.F16.E5M2.UNPACK_B R86, R143.reuse ;  /* 0x0000008fff56723e */ /* 0x080fe200020004ff */
[----:B-1----:R-:W4:Y:S01]  /*6d50*/  LDTM.x64 R4, tmem[UR4] ;  /* 0x00000004000479ee */ /* 0x002f220008340000 */
[----:B------:R-:W-:Y:S01]  /*6d60*/  F2FP.F16.E5M2.UNPACK_B R88, R143.H1 ;  /* 0x0000008fff58723e */ /* 0x000fe200030004ff */
[----:B------:R-:W-:Y:S01]  /*6d70*/  HADD2.F32 R76, -RZ, R76.H1_H1 ;  /* 0x3000004cff4c7230 */ /* 0x000fe20000004100 */
[-C--:B------:R-:W-:Y:S01]  /*6d80*/  F2FP.F16.E5M2.UNPACK_B R90, R144.reuse ;  /* 0x00000090ff5a723e */ /* 0x080fe200020004ff */
[----:B------:R-:W-:Y:S01]  /*6d90*/  HADD2.F32 R79, -RZ, R80.H0_H0 ;  /* 0x20000050ff4f7230 */ /* 0x000fe20000004100 */
[----:B------:R-:W-:Y:S01]  /*6da0*/  F2FP.F16.E5M2.UNPACK_B R92, R144.H1 ;  /* 0x00000090ff5c723e */ /* 0x000fe200030004ff */
[--C-:B------:R-:W-:Y:S01]  /*6db0*/  HADD2.F32 R81, -RZ, R82.reuse.H0_H0 ;  /* 0x20000052ff517230 */ /* 0x100fe20000004100 */
[----:B------:R-:W-:Y:S01]  /*6dc0*/  SHF.L.U32 R188, R168, 0x4, RZ ;  /* 0x00000004a8bc7819 */ /* 0x000fe200000006ff */
[----:B------:R-:W-:Y:S01]  /*6dd0*/  HADD2.F32 R82, -RZ, R82.H1_H1 ;  /* 0x30000052ff527230 */ /* 0x000fe20000004100 */
[----:B------:R-:W-:Y:S01]  /*6de0*/  SHF.L.U32 R192, R167, 0x4, RZ ;  /* 0x00000004a7c07819 */ /* 0x000fe200000006ff */
[--C-:B------:R-:W-:Y:S01]  /*6df0*/  HADD2.F32 R85, -RZ, R86.reuse.H0_H0 ;  /* 0x20000056ff557230 */ /* 0x100fe20000004100 */
[----:B------:R-:W-:Y:S01]  /*6e00*/  SHF.L.U32 R190, R173, 0x4, RZ ;  /* 0x00000004adbe7819 */ /* 0x000fe200000006ff */
[----:B------:R-:W-:Y:S01]  /*6e10*/  HADD2.F32 R86, -RZ, R86.H1_H1 ;  /* 0x30000056ff567230 */ /* 0x000fe20000004100 */
[----:B------:R-:W-:Y:S01]  /*6e20*/  IADD3 R181, PT, PT, R175, R192, RZ ;  /* 0x000000c0afb57210 */ /* 0x000fe20007ffe0ff */
[--C-:B------:R-:W-:Y:S01]  /*6e30*/  HADD2.F32 R89, -RZ, R90.reuse.H0_H0 ;  /* 0x2000005aff597230 */ /* 0x100fe20000004100 */
[----:B------:R-:W-:Y:S01]  /*6e40*/  F2FP.F16.E5M2.UNPACK_B R94, R145 ;  /* 0x00000091ff5e723e */ /* 0x000fe200020004ff */
[----:B------:R-:W-:Y:S01]  /*6e50*/  HADD2.F32 R90, -RZ, R90.H1_H1 ;  /* 0x3000005aff5a7230 */ /* 0x000fe20000004100 */
[----:B------:R-:W-:Y:S01]  /*6e60*/  F2FP.F16.E5M2.UNPACK_B R98, R146 ;  /* 0x00000092ff62723e */ /* 0x000fe200020004ff */
[----:B------:R-:W-:Y:S01]  /*6e70*/  HADD2.F32 R80, -RZ, R80.H1_H1 ;  /* 0x30000050ff507230 */ /* 0x000fe20000004100 */
[----:B------:R-:W-:Y:S01]  /*6e80*/  F2FP.F16.E5M2.UNPACK_B R102, R147 ;  /* 0x00000093ff66723e */ /* 0x000fe200020004ff */
[--C-:B------:R-:W-:Y:S01]  /*6e90*/  HADD2.F32 R93, -RZ, R94.reuse.H0_H0 ;  /* 0x2000005eff5d7230 */ /* 0x100fe20000004100 */
[----:B------:R-:W-:Y:S01]  /*6ea0*/  F2FP.F16.E5M2.UNPACK_B R106, R148 ;  /* 0x00000094ff6a723e */ /* 0x000fe200020004ff */
[----:B------:R-:W-:Y:S01]  /*6eb0*/  HADD2.F32 R94, -RZ, R94.H1_H1 ;  /* 0x3000005eff5e7230 */ /* 0x000fe20000004100 */
[----:B------:R-:W-:Y:S01]  /*6ec0*/  F2FP.F16.E5M2.UNPACK_B R110, R149 ;  /* 0x00000095ff6e723e */ /* 0x000fe200020004ff */
[C---:B----4-:R-:W-:Y:S01]  /*6ed0*/  FMUL R0, R70.reuse, R4 ;  /* 0x0000000446007220 */ /* 0x050fe20000400000 */
[C---:B--2---:R-:W-:Y:S01]  /*6ee0*/  FMUL R2, R70.reuse, R5 ;  /* 0x0000000546027220 */ /* 0x044fe20000400000 */
[C---:B------:R-:W-:Y:S01]  /*6ef0*/  FMUL R4, R70.reuse, R8 ;  /* 0x0000000846047220 */ /* 0x040fe20000400000 */
[C---:B------:R-:W-:Y:S01]  /*6f00*/  FMUL R5, R70.reuse, R9 ;  /* 0x0000000946057220 */ /* 0x040fe20000400000 */
[C---:B------:R-:W-:Y:S01]  /*6f10*/  FFMA R0, R73.reuse, R72, R0 ;  /* 0x0000004849007223 */ /* 0x040fe20000000000 */
[C---:B------:R-:W-:Y:S01]  /*6f20*/  FFMA R2, R73.reuse, R75, R2 ;  /* 0x0000004b49027223 */ /* 0x040fe20000000002 */
[C---:B------:R-:W-:Y:S01]  /*6f30*/  FMUL R8, R70.reuse, R12 ;  /* 0x0000000c46087220 */ /* 0x040fe20000400000 */
[C---:B------:R-:W-:Y:S01]  /*6f40*/  FMUL R9, R70.reuse, R13 ;  /* 0x0000000d46097220 */ /* 0x040fe20000400000 */
[C---:B------:R-:W-:Y:S01]  /*6f50*/  FMUL R12, R70.reuse, R16 ;  /* 0x00000010460c7220 */ /* 0x040fe20000400000 */
[C---:B------:R-:W-:Y:S01]  /*6f60*/  FMUL R13, R70.reuse, R17 ;  /* 0x00000011460d7220 */ /* 0x040fe20000400000 */
[C---:B------:R-:W-:Y:S01]  /*6f70*/  FMUL R16, R70.reuse, R20 ;  /* 0x0000001446107220 */ /* 0x040fe20000400000 */
[C---:B------:R-:W-:Y:S01]  /*6f80*/  FMUL R17, R70.reuse, R21 ;  /* 0x0000001546117220 */ /* 0x040fe20000400000 */
[C---:B------:R-:W-:Y:S01]  /*6f90*/  FMUL R20, R70.reuse, R24 ;  /* 0x0000001846147220 */ /* 0x040fe20000400000 */
[C---:B------:R-:W-:Y:S01]  /*6fa0*/  FMUL R21, R70.reuse, R25 ;  /* 0x0000001946157220 */ /* 0x040fe20000400000 */
[--C-:B------:R-:W-:Y:S02]  /*6fb0*/  HADD2.F32 R97, -RZ, R98.reuse.H0_H0 ;  /* 0x20000062ff617230 */ /* 0x100fe40000004100 */
[C---:B------:R-:W-:Y:S01]  /*6fc0*/  FMUL R24, R70.reuse, R28 ;  /* 0x0000001c46187220 */ /* 0x040fe20000400000 */
[----:B------:R-:W-:Y:S02]  /*6fd0*/  HADD2.F32 R98, -RZ, R98.H1_H1 ;  /* 0x30000062ff627230 */ /* 0x000fe40000004100 */
[C---:B------:R-:W-:Y:S01]  /*6fe0*/  FMUL R25, R70.reuse, R29 ;  /* 0x0000001d46197220 */ /* 0x040fe20000400000 */
[--C-:B------:R-:W-:Y:S02]  /*6ff0*/  HADD2.F32 R101, -RZ, R102.reuse.H0_H0 ;  /* 0x20000066ff657230 */ /* 0x100fe40000004100 */
[C---:B------:R-:W-:Y:S01]  /*7000*/  FMUL R28, R70.reuse, R32 ;  /* 0x00000020461c7220 */ /* 0x040fe20000400000 */
[----:B------:R-:W-:Y:S02]  /*7010*/  HADD2.F32 R102, -RZ, R102.H1_H1 ;  /* 0x30000066ff667230 */ /* 0x000fe40000004100 */
[C---:B------:R-:W-:Y:S01]  /*7020*/  FMUL R29, R70.reuse, R33 ;  /* 0x00000021461d7220 */ /* 0x040fe20000400000 */
[--C-:B------:R-:W-:Y:S02]  /*7030*/  HADD2.F32 R105, -RZ, R106.reuse.H0_H0 ;  /* 0x2000006aff697230 */ /* 0x100fe40000004100 */
[C---:B------:R-:W-:Y:S01]  /*7040*/  FMUL R32, R70.reuse, R36 ;  /* 0x0000002446207220 */ /* 0x040fe20000400000 */
[----:B------:R-:W-:Y:S01]  /*7050*/  F2FP.F16.E5M2.UNPACK_B R96, R145.H1 ;  /* 0x00000091ff60723e */ /* 0x000fe200030004ff */
[----:B------:R-:W-:Y:S02]  /*7060*/  HADD2.F32 R106, -RZ, R106.H1_H1 ;  /* 0x3000006aff6a7230 */ /* 0x000fe40000004100 */
[C---:B------:R-:W-:Y:S01]  /*7070*/  FMUL R33, R70.reuse, R37 ;  /* 0x0000002546217220 */ /* 0x040fe20000400000 */
[--C-:B------:R-:W-:Y:S02]  /*7080*/  HADD2.F32 R109, -RZ, R110.reuse.H0_H0 ;  /* 0x2000006eff6d7230 */ /* 0x100fe40000004100 */
[C---:B------:R-:W-:Y:S01]  /*7090*/  FMUL R36, R70.reuse, R40 ;  /* 0x0000002846247220 */ /* 0x040fe20000400000 */
[----:B------:R-:W-:Y:S01]  /*70a0*/  F2FP.F16.E5M2.UNPACK_B R100, R146.H1 ;  /* 0x00000092ff64723e */ /* 0x000fe200030004ff */
[----:B------:R-:W-:Y:S02]  /*70b0*/  HADD2.F32 R110, -RZ, R110.H1_H1 ;  /* 0x3000006eff6e7230 */ /* 0x000fe40000004100 */
[C---:B------:R-:W-:Y:S01]  /*70c0*/  FMUL R37, R70.reuse, R41 ;  /* 0x0000002946257220 */ /* 0x040fe20000400000 */
[C---:B------:R-:W-:Y:S01]  /*70d0*/  FMUL R40, R70.reuse, R44 ;  /* 0x0000002c46287220 */ /* 0x040fe20000400000 */
[----:B------:R-:W-:Y:S01]  /*70e0*/  F2FP.F16.E5M2.UNPACK_B R104, R147.H1 ;  /* 0x00000093ff68723e */ /* 0x000fe200030004ff */
        /* <DEDUP_REMOVED lines=8> */
[----:B------:R-:W-:Y:S01]  /*7170*/  F2FP.F16.E5M2.UNPACK_B R114, R150 ;  /* 0x00000096ff72723e */ /* 0x000fe200020004ff */
[C---:B------:R-:W-:Y:S01]  /*7180*/  FMUL R53, R70.reuse, R57 ;  /* 0x0000003946357220 */ /* 0x040fe20000400000 */
[C---:B------:R-:W-:Y:S01]  /*7190*/  FMUL R56, R70.reuse, R60 ;  /* 0x0000003c46387220 */ /* 0x040fe20000400000 */
[----:B------:R-:W-:Y:S01]  /*71a0*/  F2FP.F16.E5M2.UNPACK_B R116, R150.H1 ;  /* 0x00000096ff74723e */ /* 0x000fe200030004ff */
[C---:B------:R-:W-:Y:S01]  /*71b0*/  FMUL R57, R70.reuse, R61 ;  /* 0x0000003d46397220 */ /* 0x040fe20000400000 */
[--C-:B------:R-:W-:Y:S02]  /*71c0*/  HADD2.F32 R113, -RZ, R114.reuse.H0_H0 ;  /* 0x20000072ff717230 */ /* 0x100fe40000004100 */
[C---:B------:R-:W-:Y:S01]  /*71d0*/  FMUL R60, R70.reuse, R64 ;  /* 0x00000040463c7220 */ /* 0x040fe20000400000 */
[----:B------:R-:W-:Y:S01]  /*71e0*/  F2FP.F16.E5M2.UNPACK_B R118, R151 ;  /* 0x00000097ff76723e */ /* 0x000fe200020004ff */
[----:B------:R-:W-:Y:S02]  /*71f0*/  HADD2.F32 R114, -RZ, R114.H1_H1 ;  /* 0x30000072ff727230 */ /* 0x000fe40000004100 */
[C---:B------:R-:W-:Y:S01]  /*7200*/  FMUL R61, R70.reuse, R65 ;  /* 0x00000041463d7220 */ /* 0x040fe20000400000 */
[C---:B------:R-:W-:Y:S01]  /*7210*/  FMUL R3, R70.reuse, R6 ;  /* 0x0000000646037220 */ /* 0x040fe20000400000 */
[----:B------:R-:W-:Y:S01]  /*7220*/  F2FP.F16.E5M2.UNPACK_B R120, R151.H1 ;  /* 0x00000097ff78723e */ /* 0x000fe200030004ff */
[--C-:B------:R-:W-:Y:S02]  /*7230*/  HADD2.F32 R117, -RZ, R118.reuse.H0_H0 ;  /* 0x20000076ff757230 */ /* 0x100fe40000004100 */
[C---:B------:R-:W-:Y:S01]  /*7240*/  FMUL R7, R70.reuse, R7 ;  /* 0x0000000746077220 */ /* 0x040fe20000400000 */
[C---:B------:R-:W-:Y:S01]  /*7250*/  FFMA R3, R73.reuse, R74, R3 ;  /* 0x0000004a49037223 */ /* 0x040fe20000000003 */
[----:B------:R-:W-:Y:S01]  /*7260*/  F2FP.F16.E5M2.UNPACK_B R122, R152 ;  /* 0x00000098ff7a723e */ /* 0x000fe200020004ff */
[----:B------:R-:W-:Y:S02]  /*7270*/  HADD2.F32 R118, -RZ, R118.H1_H1 ;  /* 0x30000076ff767230 */ /* 0x000fe40000004100 */
[C---:B------:R-:W-:Y:S01]  /*7280*/  FFMA R7, R73.reuse, R76, R7 ;  /* 0x0000004c49077223 */ /* 0x040fe20000000007 */
[C---:B------:R-:W-:Y:S01]  /*7290*/  FFMA R4, R73.reuse, R77, R4 ;  /* 0x0000004d49047223 */ /* 0x040fe20000000004 */
[----:B------:R-:W-:Y:S01]  /*72a0*/  F2FP.F16.E5M2.UNPACK_B R124, R152.H1 ;  /* 0x00000098ff7c723e */ /* 0x000fe200030004ff */
[----:B------:R-:W-:Y:S01]  /*72b0*/  FFMA R5, R73, R78, R5 ;  /* 0x0000004e49057223 */ /* 0x000fe20000000005 */
[--C-:B------:R-:W-:Y:S01]  /*72c0*/  HADD2.F32 R121, -RZ, R122.reuse.H0_H0 ;  /* 0x2000007aff797230 */ /* 0x100fe20000004100 */
[----:B------:R-:W-:Y:S01]  /*72d0*/  F2FP.SATFINITE.E5M2.F32.PACK_AB_MERGE_C R179, R7, R3, RZ ;  /* 0x0000000307b3723e */ /* 0x000fe200048060ff */
[----:B------:R-:W-:Y:S02]  /*72e0*/  HADD2.F32 R122, -RZ, R122.H1_H1 ;  /* 0x3000007aff7a7230 */ /* 0x000fe40000004100 */
[C---:B------:R-:W-:Y:S01]  /*72f0*/  FMUL R6, R70.reuse, R10 ;  /* 0x0000000a46067220 */ /* 0x040fe20000400000 */
[----:B------:R-:W-:Y:S01]  /*7300*/  FMUL R11, R70, R11 ;  /* 0x0000000b460b7220 */ /* 0x000fe20000400000 */
[--C-:B------:R-:W-:Y:S01]  /*7310*/  HADD2.F32 R83, -RZ, R84.reuse.H0_H0 ;  /* 0x20000054ff537230 */ /* 0x100fe20000004100 */
[----:B------:R-:W-:Y:S01]  /*7320*/  F2FP.SATFINITE.E5M2.F32.PACK_AB_MERGE_C R184, R2, R0, R179 ;  /* 0x0000000002b8723e */ /* 0x000fe200048060b3 */
[----:B------:R-:W-:Y:S01]  /*7330*/  FFMA R6, R73, R79, R6 ;  /* 0x0000004f49067223 */ /* 0x000fe20000000006 */
[----:B------:R-:W-:Y:S01]  /*7340*/  IADD3 R179, PT, PT, R175, R188, RZ ;  /* 0x000000bcafb37210 */ /* 0x000fe20007ffe0ff */
[C---:B------:R-:W-:Y:S01]  /*7350*/  FFMA R11, R73.reuse, R80, R11 ;  /* 0x00000050490b7223 */ /* 0x040fe2000000000b */
[C---:B------:R-:W-:Y:S01]  /*7360*/  FFMA R8, R73.reuse, R81, R8 ;  /* 0x0000005149087223 */ /* 0x040fe20000000008 */
[----:B------:R-:W-:Y:S01]  /*7370*/  FFMA R9, R73, R82, R9 ;  /* 0x0000005249097223 */ /* 0x000fe20000000009 */
[----:B------:R-:W-:Y:S01]  /*7380*/  IADD3 R180, PT, PT, R190, R179, RZ ;  /* 0x000000b3beb47210 */ /* 0x000fe20007ffe0ff */
[----:B------:R-:W-:Y:S01]  /*7390*/  HADD2.F32 R84, -RZ, R84.H1_H1 ;  /* 0x30000054ff547230 */ /* 0x000fe20000004100 */
[----:B------:R-:W-:Y:S01]  /*73a0*/  F2FP.SATFINITE.E5M2.F32.PACK_AB_MERGE_C R185, R11, R6, RZ ;  /* 0x000000060bb9723e */ /* 0x000fe200048060ff */
[C---:B------:R-:W-:Y:S01]  /*73b0*/  FMUL R10, R70.reuse, R14 ;  /* 0x0000000e460a7220 */ /* 0x040fe20000400000 */
[C---:B------:R-:W-:Y:S01]  /*73c0*/  FMUL R15, R70.reuse, R15 ;  /* 0x0000000f460f7220 */ /* 0x040fe20000400000 */
[--C-:B------:R-:W-:Y:S01]  /*73d0*/  HADD2.F32 R87, -RZ, R88.reuse.H0_H0 ;  /* 0x20000058ff577230 */ /* 0x100fe20000004100 */
[----:B------:R-:W-:Y:S01]  /*73e0*/  F2FP.SATFINITE.E5M2.F32.PACK_AB_MERGE_C R185, R5, R4, R185 ;  /* 0x0000000405b9723e */ /* 0x000fe200048060b9 */
[C---:B------:R-:W-:Y:S01]  /*73f0*/  FFMA R10, R73.reuse, R83, R10 ;  /* 0x00000053490a7223 */ /* 0x040fe2000000000a */
[C---:B------:R-:W-:Y:S01]  /*7400*/  FFMA R15, R73.reuse, R84, R15 ;  /* 0x00000054490f7223 */ /* 0x040fe2000000000f */
[C---:B------:R-:W-:Y:S01]  /*7410*/  FFMA R12, R73.reuse, R85, R12 ;  /* 0x00000055490c7223 */ /* 0x040fe2000000000c */
[----:B------:R-:W-:Y:S01]  /*7420*/  FFMA R13, R73, R86, R13 ;  /* 0x00000056490d7223 */ /* 0x000fe2000000000d */
[----:B------:R-:W-:Y:S02]  /*7430*/  HADD2.F32 R88, -RZ, R88.H1_H1 ;  /* 0x30000058ff587230 */ /* 0x000fe40000004100 */
[C---:B------:R-:W-:Y:S01]  /*7440*/  FMUL R14, R70.reuse, R18 ;  /* 0x00000012460e7220 */ /* 0x040fe20000400000 */
[----:B------:R-:W-:Y:S01]  /*7450*/  F2FP.F16.E5M2.UNPACK_B R126, R153 ;  /* 0x00000099ff7e723e */ /* 0x000fe200020004ff */
[C---:B------:R-:W-:Y:S01]  /*7460*/  FMUL R19, R70.reuse, R19 ;  /* 0x0000001346137220 */ /* 0x040fe20000400000 */
[----:B------:R-:W-:Y:S01]  /*7470*/  HADD2.F32 R91, -RZ, R92.H0_H0 ;  /* 0x2000005cff5b7230 */ /* 0x000fe20000004100 */
[----:B------:R-:W-:Y:S01]  /*7480*/  F2FP.SATFINITE.E5M2.F32.PACK_AB_MERGE_C R186, R15, R10, RZ ;  /* 0x0000000a0fba723e */ /* 0x000fe200048060ff */
[C---:B------:R-:W-:Y:S01]  /*7490*/  FFMA R14, R73.reuse, R87, R14 ;  /* 0x00000057490e7223 */ /* 0x040fe2000000000e */
[C---:B------:R-:W-:Y:S01]  /*74a0*/  FFMA R19, R73.reuse, R88, R19 ;  /* 0x0000005849137223 */ /* 0x040fe20000000013 */
[C---:B------:R-:W-:Y:S01]  /*74b0*/  FFMA R16, R73.reuse, R89, R16 ;  /* 0x0000005949107223 */ /* 0x040fe20000000010 */
[----:B------:R-:W-:Y:S01]  /*74c0*/  F2FP.F16.E5M2.UNPACK_B R128, R153.H1 ;  /* 0x00000099ff80723e */ /* 0x000fe200030004ff */
[----:B------:R-:W-:Y:S01]  /*74d0*/  FFMA R17, R73, R90, R17 ;  /* 0x0000005a49117223 */ /* 0x000fe20000000011 */
[----:B------:R-:W-:Y:S01]  /*74e0*/  F2FP.SATFINITE.E5M2.F32.PACK_AB_MERGE_C R186, R9, R8, R186 ;  /* 0x0000000809ba723e */ /* 0x000fe200048060ba */
[--C-:B------:R-:W-:Y:S01]  /*74f0*/  HADD2.F32 R125, -RZ, R126.reuse.H0_H0 ;  /* 0x2000007eff7d7230 */ /* 0x100fe20000004100 */
[----:B------:R-:W-:Y:S01]  /*7500*/  F2FP.SATFINITE.E5M2.F32.PACK_AB_MERGE_C R187, R19, R14, RZ ;  /* 0x0000000e13bb723e */ /* 0x000fe200048060ff */
[----:B------:R-:W-:Y:S02]  /*7510*/  HADD2.F32 R126, -RZ, R126.H1_H1 ;  /* 0x3000007eff7e7230 */ /* 0x000fe40000004100 */
[C---:B------:R-:W-:Y:S01]  /*7520*/  FMUL R18, R70.reuse, R22 ;  /* 0x0000001646127220 */ /* 0x040fe20000400000 */
[----:B------:R-:W-:Y:S01]  /*7530*/  HADD2.F32 R92, -RZ, R92.H1_H1 ;  /* 0x3000005cff5c7230 */ /* 0x000fe20000004100 */
[----:B------:R-:W-:Y:S01]  /*7540*/  F2FP.SATFINITE.E5M2.F32.PACK_AB_MERGE_C R187, R13, R12, R187 ;  /* 0x0000000c0dbb723e */ /* 0x000fe200048060bb */
[C---:B------:R-:W-:Y:S01]  /*7550*/  FMUL R23, R70.reuse, R23 ;  /* 0x0000001746177220 */ /* 0x040fe20000400000 */
[--C-:B------:R-:W-:Y:S02]  /*7560*/  HADD2.F32 R95, -RZ, R96.reuse.H0_H0 ;  /* 0x20000060ff5f7230 */ /* 0x100fe40000004100 */
[C---:B------:R-:W-:Y:S01]  /*7570*/  FFMA R18, R73.reuse, R91, R18 ;  /* 0x0000005b49127223 */ /* 0x040fe20000000012 */
[----:B------:R-:W-:Y:S01]  /*7580*/  HADD2.F32 R96, -RZ, R96.H1_H1 ;  /* 0x30000060ff607230 */ /* 0x000fe20000004100 */
[----:B------:R1:W-:Y:S01]  /*7590*/  STS.128 [R137+UR44+0x8200], R184 ;  /* 0x008200b889007988 */ /* 0x0003e20008000c2c */
[C---:B------:R-:W-:Y:S01]  /*75a0*/  FFMA R23, R73.reuse, R92, R23 ;  /* 0x0000005c49177223 */ /* 0x040fe20000000017 */
[C---:B------:R-:W-:Y:S01]  /*75b0*/  FFMA R20, R73.reuse, R93, R20 ;  /* 0x0000005d49147223 */ /* 0x040fe20000000014 */
[----:B------:R-:W-:Y:S01]  /*75c0*/  FFMA R21, R73, R94, R21 ;  /* 0x0000005e49157223 */ /* 0x000fe20000000015 */
        /* <DEDUP_REMOVED lines=20> */
[----:B------:R-:W-:Y:S02]  /*7710*/  HADD2.F32 R104, -RZ, R104.H1_H1 ;  /* 0x30000068ff687230 */ /* 0x000fe40000004100 */
        /* <DEDUP_REMOVED lines=24> */
[----:B------:R1:W-:Y:S01]  /*78a0*/  STS.128 [R179+0x8010], R196 ;  /* 0x008010c4b3007388 */ /* 0x0003e20000000c00 */
[C---:B------:R-:W-:Y:S01]  /*78b0*/  FFMA R39, R73.reuse, R108, R39 ;  /* 0x0000006c49277223 */ /* 0x040fe20000000027 */
[C---:B------:R-:W-:Y:S01]  /*78c0*/  FFMA R36, R73.reuse, R109, R36 ;  /* 0x0000006d49247223 */ /* 0x040fe20000000024 */
[----:B------:R-:W-:Y:S01]  /*78d0*/  FFMA R37, R73, R110, R37 ;  /* 0x0000006e49257223 */ /* 0x000fe20000000025 */
[----:B------:R-:W-:Y:S01]  /*78e0*/  FMUL R38, R70, R42 ;  /* 0x0000002a46267220 */ /* 0x000fe20000400000 */
[----:B------:R-:W-:Y:S01]  /*78f0*/  ISETP.NE.AND P0, PT, R178, RZ, PT ;  /* 0x000000ffb200720c */ /* 0x000fe20003f05270 */
[C---:B------:R-:W-:Y:S01]  /*7900*/  FMUL R43, R70.reuse, R43 ;  /* 0x0000002b462b7220 */ /* 0x040fe20000400000 */
[--C-:B------:R-:W-:Y:S01]  /*7910*/  HADD2.F32 R115, -RZ, R116.reuse.H0_H0 ;  /* 0x20000074ff737230 */ /* 0x100fe20000004100 */
[----:B------:R-:W-:Y:S01]  /*7920*/  F2FP.SATFINITE.E5M2.F32.PACK_AB_MERGE_C R200, R39, R34, RZ ;  /* 0x0000002227c8723e */ /* 0x000fe200048060ff */
[C---:B------:R-:W-:Y:S01]  /*7930*/  FFMA R38, R73.reuse, R111, R38 ;  /* 0x0000006f49267223 */ /* 0x040fe20000000026 */
[C---:B------:R-:W-:Y:S01]  /*7940*/  FFMA R43, R73.reuse, R112, R43 ;  /* 0x00000070492b7223 */ /* 0x040fe2000000002b */
[----:B------:R-:W-:Y:S01]  /*7950*/  FFMA R40, R73, R113, R40 ;  /* 0x0000007149287223 */ /* 0x000fe20000000028 */
[----:B------:R-:W-:Y:S01]  /*7960*/  F2FP.SATFINITE.E5M2.F32.PACK_AB_MERGE_C R200, R33, R32, R200 ;  /* 0x0000002021c8723e */ /* 0x000fe200048060c8 */
[----:B------:R-:W-:Y:S01]  /*7970*/  FFMA R41, R73, R114, R41 ;  /* 0x0000007249297223 */ /* 0x000fe20000000029 */
        /* <DEDUP_REMOVED lines=8> */
[----:B------:R-:W-:Y:S01]  /*7a00*/  FFMA R44, R73, R117, R44 ;  /* 0x00000075492c7223 */ /* 0x000fe2000000002c */
[----:B------:R-:W-:Y:S01]  /*7a10*/  ISETP.NE.AND P6, PT, R189, RZ, PT ;  /* 0x000000ffbd00720c */ /* 0x000fe20003fc5270 */
[----:B------:R-:W-:Y:S01]  /*7a20*/  FFMA R45, R73, R118, R45 ;  /* 0x00000076492d7223 */ /* 0x000fe2000000002d */
[----:B------:R-:W-:Y:S01]  /*7a30*/  HADD2.F32 R120, -RZ, R120.H1_H1 ;  /* 0x30000078ff787230 */ /* 0x000fe20000004100 */
[----:B------:R-:W-:Y:S01]  /*7a40*/  F2FP.SATFINITE.E5M2.F32.PACK_AB_MERGE_C R202, R47, R42, RZ ;  /* 0x0000002a2fca723e */ /* 0x000fe200048060ff */
[C---:B------:R-:W-:Y:S01]  /*7a50*/  FMUL R46, R70.reuse, R50 ;  /* 0x00000032462e7220 */ /* 0x040fe20000400000 */
[C---:B------:R-:W-:Y:S01]  /*7a60*/  FMUL R51, R70.reuse, R51 ;  /* 0x0000003346337220 */ /* 0x040fe20000400000 */
[--C-:B------:R-:W-:Y:S02]  /*7a70*/  HADD2.F32 R123, -RZ, R124.reuse.H0_H0 ;  /* 0x2000007cff7b7230 */ /* 0x100fe40000004100 */
[C---:B------:R-:W-:Y:S01]  /*7a80*/  FMUL R50, R70.reuse, R54 ;  /* 0x0000003646327220 */ /* 0x040fe20000400000 */
[C---:B------:R-:W-:Y:S01]  /*7a90*/  FFMA R46, R73.reuse, R119, R46 ;  /* 0x00000077492e7223 */ /* 0x040fe2000000002e */
[----:B------:R-:W-:Y:S02]  /*7aa0*/  HADD2.F32 R124, -RZ, R124.H1_H1 ;  /* 0x3000007cff7c7230 */ /* 0x000fe40000004100 */
[C---:B------:R-:W-:Y:S01]  /*7ab0*/  FFMA R51, R73.reuse, R120, R51 ;  /* 0x0000007849337223 */ /* 0x040fe20000000033 */
[C---:B------:R-:W-:Y:S01]  /*7ac0*/  FMUL R55, R70.reuse, R55 ;  /* 0x0000003746377220 */ /* 0x040fe20000400000 */
[C---:B------:R-:W-:Y:S01]  /*7ad0*/  FFMA R48, R73.reuse, R121, R48 ;  /* 0x0000007949307223 */ /* 0x040fe20000000030 */
[C---:B------:R-:W-:Y:S01]  /*7ae0*/  FFMA R49, R73.reuse, R122, R49 ;  /* 0x0000007a49317223 */ /* 0x040fe20000000031 */
[--C-:B------:R-:W-:Y:S02]  /*7af0*/  HADD2.F32 R127, -RZ, R128.reuse.H0_H0 ;  /* 0x20000080ff7f7230 */ /* 0x100fe40000004100 */
[C---:B------:R-:W-:Y:S01]  /*7b00*/  FFMA R50, R73.reuse, R123, R50 ;  /* 0x0000007b49327223 */ /* 0x040fe20000000032 */
[----:B------:R-:W-:Y:S02]  /*7b10*/  HADD2.F32 R128, -RZ, R128.H1_H1 ;  /* 0x30000080ff807230 */ /* 0x000fe40000004100 */
[C---:B------:R-:W-:Y:S01]  /*7b20*/  FMUL R54, R70.reuse, R58 ;  /* 0x0000003a46367220 */ /* 0x040fe20000400000 */
        /* <DEDUP_REMOVED lines=16> */
[----:B------:R-:W-:Y:S01]  /*7c30*/  FFMA R63, R73, R132, R63 ;  /* 0x00000084493f7223 */ /* 0x000fe2000000003f */
[----:B------:R-:W-:Y:S01]  /*7c40*/  FMUL R67, R70, R67 ;  /* 0x0000004346437220 */ /* 0x000fe20000400000 */
[----:B------:R-:W-:Y:S01]  /*7c50*/  F2FP.SATFINITE.E5M2.F32.PACK_AB_MERGE_C R203, R51, R46, RZ ;  /* 0x0000002e33cb723e */ /* 0x000fe200048060ff */
[C---:B------:R-:W-:Y:S01]  /*7c60*/  FFMA R60, R73.reuse, R133, R60 ;  /* 0x00000085493c7223 */ /* 0x040fe2000000003c */
[C---:B------:R-:W-:Y:S01]  /*7c70*/  FFMA R61, R73.reuse, R134, R61 ;  /* 0x00000086493d7223 */ /* 0x040fe2000000003d */
[C---:B------:R-:W-:Y:S01]  /*7c80*/  FFMA R62, R73.reuse, R135, R62 ;  /* 0x00000087493e7223 */ /* 0x040fe2000000003e */
[----:B------:R-:W-:Y:S01]  /*7c90*/  FFMA R67, R73, R136, R67 ;  /* 0x0000008849437223 */ /* 0x000fe20000000043 */
[----:B------:R-:W-:Y:S02]  /*7ca0*/  F2FP.SATFINITE.E5M2.F32.PACK_AB_MERGE_C R202, R41, R40, R202 ;  /* 0x0000002829ca723e */ /* 0x000fe400048060ca */
[----:B------:R-:W-:Y:S02]  /*7cb0*/  F2FP.SATFINITE.E5M2.F32.PACK_AB_MERGE_C R203, R45, R44, R203 ;  /* 0x0000002c2dcb723e */ /* 0x000fe400048060cb */
[----:B------:R-:W-:Y:S02]  /*7cc0*/  F2FP.SATFINITE.E5M2.F32.PACK_AB_MERGE_C R204, R55, R50, RZ ;  /* 0x0000003237cc723e */ /* 0x000fe400048060ff */
[----:B------:R-:W-:Y:S01]  /*7cd0*/  F2FP.SATFINITE.E5M2.F32.PACK_AB_MERGE_C R205, R59, R54, RZ ;  /* 0x000000363bcd723e */ /* 0x000fe200048060ff */
[----:B------:R1:W-:Y:S01]  /*7ce0*/  STS.128 [R181+0x8020], R200 ;  /* 0x008020c8b5007388 */ /* 0x0003e20000000c00 */
[----:B------:R-:W-:Y:S02]  /*7cf0*/  F2FP.SATFINITE.E5M2.F32.PACK_AB_MERGE_C R206, R63, R58, RZ ;  /* 0x0000003a3fce723e */ /* 0x000fe400048060ff */
[----:B------:R-:W-:Y:S02]  /*7d00*/  F2FP.SATFINITE.E5M2.F32.PACK_AB_MERGE_C R207, R67, R62, RZ ;  /* 0x0000003e43cf723e */ /* 0x000fe400048060ff */
[----:B------:R-:W-:Y:S02]  /*7d10*/  F2FP.SATFINITE.E5M2.F32.PACK_AB_MERGE_C R204, R49, R48, R204 ;  /* 0x0000003031cc723e */ /* 0x000fe400048060cc */
[----:B------:R-:W-:Y:S02]  /*7d20*/  F2FP.SATFINITE.E5M2.F32.PACK_AB_MERGE_C R205, R53, R52, R205 ;  /* 0x0000003435cd723e */ /* 0x000fe400048060cd */
[----:B------:R-:W-:Y:S02]  /*7d30*/  F2FP.SATFINITE.E5M2.F32.PACK_AB_MERGE_C R206, R57, R56, R206 ;  /* 0x0000003839ce723e */ /* 0x000fe400048060ce */
[----:B------:R-:W-:Y:S02]  /*7d40*/  F2FP.SATFINITE.E5M2.F32.PACK_AB_MERGE_C R207, R61, R60, R207 ;  /* 0x0000003c3dcf723e */ /* 0x000fe400048060cf */
[----:B------:R-:W-:Y:S02]  /*7d50*/  LEA R191, R170, UR44, 0x3 ;  /* 0x0000002caabf7c11 */ /* 0x000fe4000f8e18ff */
[----:B------:R-:W-:Y:S01]  /*7d60*/  @P6 SHF.L.U32 R194, R169, 0x1f, RZ ;  /* 0x0000001fa9c26819 */ /* 0x000fe200000006ff */
[----:B------:R1:W-:Y:S01]  /*7d70*/  STS.128 [R180+0x8010], R204 ;  /* 0x008010ccb4007388 */ /* 0x0003e20000000c00 */
[----:B------:R-:W-:Y:S01]  /*7d80*/  @!PT LDS RZ, [RZ] ;  /* 0x00000000fffff984 */ /* 0x000fe20000000800 */
[----:B------:R-:W-:Y:S01]  /*7d90*/  @!PT LDS RZ, [RZ] ;  /* 0x00000000fffff984 */ /* 0x000fe20000000800 */
[----:B------:R-:W-:Y:S01]  /*7da0*/  @!PT LDS RZ, [RZ] ;  /* 0x00000000fffff984 */ /* 0x000fe20000000800 */
[----:B------:R-:W-:Y:S01]  /*7db0*/  @!PT LDS RZ, [RZ] ;  /* 0x00000000fffff984 */ /* 0x000fe20000000800 */
[----:B------:R2:W-:Y:S07]  /*7dc0*/  MEMBAR.ALL.CTA ;  /* 0x0000000000007992 */ /* 0x0005ee0000008000 */
[----:B--2---:R-:W2:Y:S02]  /*7dd0*/  FENCE.VIEW.ASYNC.S ;  /* 0x00000000000073c6 */ /* 0x004ea40000000000 */
[----:B--2---:R-:W-:Y:S06]  /*7de0*/  BAR.SYNC.DEFER_BLOCKING 0x1, 0x80 ;  /* 0x0042000000007b1d */ /* 0x004fec0000010000 */
[----:B------:R-:W-:Y:S05]  /*7df0*/  @P0 BRA `(.L_x_124) ;  /* 0x0000000000280947 */ /* 0x000fea0003800000 */
[----:B------:R-:W-:Y:S01]  /*7e00*/  UIADD3 UR4, UPT, UPT, UR44, 0x8200, URZ ;  /* 0x000082002c047890 */ /* 0x000fe2000fffe0ff */
[----:B------:R-:W-:Y:S05]  /*7e10*/  UMOV UR51, UR36 ;  /* 0x0000002400337c82 */ /* 0x000fea0008000000 */
[----:B------:R-:W-:Y:S01]  /*7e20*/  MOV R177, UR4 ;  /* 0x0000000400b17c02 */ /* 0x000fe20008000f00 */
[----:B------:R-:W-:Y:S03]  /*7e30*/  UIADD3 UR4, UP0, UPT, UR62, 0x680, URZ ;  /* 0x000006803e047890 */ /* 0x000fe6000ff1e0ff */
[----:B------:R-:W-:Y:S01]  /*7e40*/  R2UR UR48, R177 ;  /* 0x00000000b13072ca */ /* 0x000fe200000e0000 */
[----:B------:R-:W-:Y:S11]  /*7e50*/  UIADD3.X UR5, UPT, UPT, URZ, UR63, URZ, UP0, !UPT ;  /* 0x0000003fff057290 */ /* 0x000ff600087fe4ff */
[----:B------:R-:W-:Y:S01]  /*7e60*/  @!UPT UIADD3 URZ, UPT, UPT, URZ, URZ, URZ ;  /* 0x000000fffffff290 */ /* 0x000fe2000fffe0ff */
[----:B------:R2:W-:Y:S01]  /*7e70*/  UTMASTG.3D [UR48], [UR4] ;  /* 0x00000030040073b5 */ /* 0x0005e20008010000 */
[----:B------:R0:W-:Y:S01]  /*7e80*/  UTMACMDFLUSH ;  /* 0x00000000000079b7 */ /* 0x0001e20000000000 */
[----:B--2---:R-:W-:Y:S04]  /*7e90*/  DEPBAR.LE SB0, 0x1 ;  /* 0x000080400000791a */ /* 0x004fe80000000000 */
.L_x_124:
[----:B------:R-:W-:Y:S05]  /*7ea0*/  BSYNC.RECONVERGENT B0 ;  /* 0x0000000000007941 */ /* 0x000fea0003800200 */
.L_x_123:
[----:B------:R-:W-:Y:S06]  /*7eb0*/  BAR.SYNC.DEFER_BLOCKING 0x1, 0x80 ;  /* 0x0042000000007b1d */ /* 0x000fec0000010000 */
[----:B------:R-:W2:Y:S01]  /*7ec0*/  @P6 SYNCS.PHASECHK.TRANS64.TRYWAIT P0, [R191+URZ+0xb0], R194 ;  /* 0x0000b0c2bf0065a7 */ /* 0x000ea200080011ff */
[----:B------:R-:W-:Y:S01]  /*7ed0*/  BSSY B1, `(.L_x_125) ;  /* 0x0000023000017945 */ /* 0x000fe20003800000 */
[----:B--2---:R-:W-:Y:S03]  /*7ee0*/  @P6 SEL R182, RZ, 0x1, !P0 ;  /* 0x00000001ffb66807 */ /* 0x004fe60004000000 */
[----:B------:R-:W-:Y:S05]  /*7ef0*/  @!P6 BRA `(.L_x_126) ;  /* 0x000000000080e947 */ /* 0x000fea0003800000 */
[----:B------:R-:W-:Y:S01]  /*7f00*/  ISETP.NE.AND P1, PT, R183, RZ, PT ;  /* 0x000000ffb700720c */ /* 0x000fe20003f25270 */
[----:B------:R-:W-:Y:S01]  /*7f10*/  BSSY B0, `(.L_x_127) ;  /* 0x000000a000007945 */ /* 0x000fe20003800000 */
[----:B------:R-:W-:Y:S11]  /*7f20*/  ISETP.NE.AND P0, PT, R182, RZ, PT ;  /* 0x000000ffb600720c */ /* 0x000ff60003f05270 */
[----:B------:R-:W-:Y:S04]  /*7f30*/  @P1 IMAD R3, R170, 0x2000, R175 ;  /* 0x00002000aa031824 */ /* 0x000fe800078e02af */
[C---:B------:R-:W-:Y:S01]  /*7f40*/  @P1 IMAD.IADD R5, R3.reuse, 0x1, R188 ;  /* 0x0000000103051824 */ /* 0x040fe200078e02bc */
[----:B------:R-:W-:Y:S03]  /*7f50*/  @P1 IADD3 R4, PT, PT, R3, R192, RZ ;  /* 0x000000c003041210 */ /* 0x000fe60007ffe0ff */
[----:B------:R-:W-:Y:S01]  /*7f60*/  @P1 IMAD.IADD R2, R190, 0x1, R5 ;  /* 0x00000001be021824 */ /* 0x000fe200078e0205 */
[----:B------:R-:W-:Y:S06]  /*7f70*/  @P0 BRA `(.L_x_128) ;  /* 0x00000000000c0947 */ /* 0x000fec0003800000 */
[----:B------:R-:W-:Y:S04]  /*7f80*/  SHF.L.U32 R0, R169, 0x1f, RZ ;  /* 0x0000001fa9007819 */ /* 0x000fe800000006ff */
[----:B------:R-:W2:Y:S02]  /*7f90*/  SYNCS.PHASECHK.TRANS64.TRYWAIT P0, [R191+URZ+0xb0], R0 ;  /* 0x0000b000bf0075a7 */ /* 0x000ea400080011ff */
[----:B--2---:R-:W-:Y:S05]  /*7fa0*/  @!P0 BRA `(.L_x_129) ;  /* 0x0000004c00c88947 */ /* 0x004fea0003800000 */
.L_x_128:
[----:B------:R-:W-:Y:S05]  /*7fb0*/  BSYNC B0 ;  /* 0x0000000000007941 */ /* 0x000fea0003800000 */
.L_x_127:
[----:B------:R-:W-:Y:S01]  /*7fc0*/  ISETP.NE.AND P0, PT, R183, RZ, PT ;  /* 0x000000ffb700720c */ /* 0x000fe20003f05270 */
[----:B--2---:R-:W-:Y:S02]  /*7fd0*/  VIADD R191, R191, 0xd0 ;  /* 0x000000d0bfbf7836 */ /* 0x004fe40000000000 */
[----:B------:R-:W-:Y:S02]  /*7fe0*/  IMAD.U32 R0, RZ, RZ, UR45 ;  /* 0x0000002dff007e24 */ /* 0x000fe4000f8e00ff */
[----:B------:R-:W-:Y:S03]  /*7ff0*/  VIADD R170, R170, 0x1 ;  /* 0x00000001aaaa7836 */ /* 0x000fe60000000000 */
[----:B------:R-:W-:Y:S05]  /*8000*/  PRMT R0, R0, 0x654, R191 ;  /* 0x0000065400007816 */ /* 0x000fea00000000bf */
[----:B------:R2:W3:Y:S04]  /*8010*/  @P0 LDS.128 R140, [R3] ;  /* 0x00000000038c0984 */ /* 0x0004e80000000c00 */
[----:B------:R2:W4:Y:S04]  /*8020*/  @P0 LDS.128 R148, [R4+0x20] ;  /* 0x0000200004940984 */ /* 0x0005280000000c00 */
        /* <DEDUP_REMOVED lines=12> */
[----:B--234-:R-:W-:Y:S02]  /*80f0*/  LOP3.LUT R169, R169, R0, RZ, 0x3c, !PT ;  /* 0x00000000a9a97212 */ /* 0x01cfe400078e3cff */
.L_x_126:
[----:B------:R-:W-:Y:S05]  /*8100*/  BSYNC B1 ;  /* 0x0000000000017941 */ /* 0x000fea0003800000 */
.L_x_125:
[----:B------:R-:W-:Y:S01]  /*8110*/  VIADD R0, R71, 0x40 ;  /* 0x0000004047007836 */ /* 0x000fe20000000000 */
[----:B------:R-:W-:Y:S04]  /*8120*/  BSSY.RECONVERGENT B6, `(.L_x_130) ;  /* 0x0000015000067945 */ /* 0x000fe80003800200 */
[----:B------:R-:W-:Y:S04]  /*8130*/  SHF.R.U32.HI R0, RZ, 0x15, R0 ;  /* 0x00000015ff007819 */ /* 0x000fe80000011600 */
[----:B------:R-:W-:Y:S11]  /*8140*/  LOP3.LUT P0, RZ, R0, 0x3, R163, 0x48, !PT ;  /* 0x0000000300ff7812 */ /* 0x000ff600078048a3 */
[----:B------:R-:W-:Y:S02]  /*8150*/  @!UPT UIADD3 URZ, UPT, UPT, URZ, URZ, URZ ;  /* 0x000000fffffff290 */ /* 0x000fe4000fffe0ff */
        /* <DEDUP_REMOVED lines=8> */
[----:B------:R-:W5:Y:S01]  /*81e0*/  LDCU.64 UR4, c[0x4][0x18] ;  /* 0x01000300ff0477ac */ /* 0x000f620008000a00 */
[----:B--2---:R-:W-:Y:S01]  /*81f0*/  MOV R5, UR9 ;  /* 0x0000000900057c02 */ /* 0x004fe20008000f00 */
[----:B------:R-:W-:Y:S01]  /*8200*/  IMAD.U32 R4, RZ, RZ, UR8 ;  /* 0x00000008ff047e24 */ /* 0x000fe2000f8e00ff */
[----:B---3--:R-:W-:Y:S01]  /*8210*/  MOV R7, UR7 ;  /* 0x0000000700077c02 */ /* 0x008fe20008000f00 */
[----:B------:R-:W-:Y:S01]  /*8220*/  IMAD.U32 R6, RZ, RZ, UR6 ;  /* 0x00000006ff067e24 */ /* 0x000fe2000f8e00ff */
[----:B-----5:R-:W-:Y:S01]  /*8230*/  MOV R11, UR5 ;  /* 0x00000005000b7c02 */ /* 0x020fe20008000f00 */
[----:B------:R-:W-:Y:S02]  /*8240*/  IMAD.U32 R10, RZ, RZ, UR4 ;  /* 0x00000004ff0a7e24 */ /* 0x000fe4000f8e00ff */
[----:B------:R-:W-:Y:S07]  /*8250*/  LEPC R20, `(.L_x_131) ;  /* 0x000000001014794e */ /* 0x000fee0000000000 */
[----:B-1--4-:R-:W-:Y:S05]  /*8260*/  CALL.ABS.NOINC R2 ;  /* 0x0000000002007343 */ /* 0x012fea0003c00000 */
.L_x_131:
[----:B------:R-:W-:Y:S05]  /*8270*/  BSYNC.RECONVERGENT B6 ;  /* 0x0000000000067941 */ /* 0x000fea0003800200 */
.L_x_130:
[----:B------:R-:W-:Y:S01]  /*8280*/  F2FP.F16.E5M2.UNPACK_B R4, R141 ;  /* 0x0000008dff04723e */ /* 0x000fe200020004ff */
[----:B------:R-:W-:Y:S05]  /*8290*/  WARPSYNC.ALL ;  /* 0x0000000000007948 */ /* 0x000fea0003800000 */
[----:B------:R-:W-:Y:S01]  /*82a0*/  R2UR UR4, R71 ;  /* 0x00000000470472ca */ /* 0x000fe200000e0000 */
[--C-:B------:R-:W-:Y:S01]  /*82b0*/  HADD2.F32 R78, -RZ, R4.reuse.H0_H0 ;  /* 0x20000004ff4e7230 */ /* 0x100fe20000004100 */
[-C--:B------:R-:W-:Y:S01]  /*82c0*/  F2FP.F16.E5M2.UNPACK_B R0, R140.reuse ;  /* 0x0000008cff00723e */ /* 0x080fe200020004ff */
[----:B------:R-:W-:Y:S01]  /*82d0*/  HADD2.F32 R75, -RZ, R4.H1_H1 ;  /* 0x30000004ff4b7230 */ /* 0x000fe20000004100 */
[----:B------:R-:W-:Y:S01]  /*82e0*/  F2FP.F16.E5M2.UNPACK_B R4, R143 ;  /* 0x0000008fff04723e */ /* 0x000fe200020004ff */
[----:B------:R-:W-:Y:S01]  /*82f0*/  BSSY.RECONVERGENT B0, `(.L_x_132) ;  /* 0x0000116000007945 */ /* 0x000fe20003800200 */
[----:B------:R-:W-:Y:S01]  /*8300*/  F2FP.F16.E5M2.UNPACK_B R3, R140.H1 ;  /* 0x0000008cff03723e */ /* 0x000fe200030004ff */
[--C-:B------:R-:W-:Y:S01]  /*8310*/  HADD2.F32 R2, -RZ, R0.reuse.H0_H0 ;  /* 0x20000000ff027230 */ /* 0x100fe20000004100 */
[----:B-1----:R-:W-:Y:S01]  /*8320*/  F2FP.F16.E5M2.UNPACK_B R127, R154 ;  /* 0x0000009aff7f723e */ /* 0x002fe200020004ff */
[----:B------:R-:W-:Y:S01]  /*8330*/  HADD2.F32 R72, -RZ, R0.H1_H1 ;  /* 0x30000000ff487230 */ /* 0x000fe20000004100 */
[----:B------:R-:W-:Y:S01]  /*8340*/  F2FP.F16.E5M2.UNPACK_B R0, R141.H1 ;  /* 0x0000008dff00723e */ /* 0x000fe200030004ff */
[--C-:B------:R-:W-:Y:S01]  /*8350*/  HADD2.F32 R74, -RZ, R3.reuse.H0_H0 ;  /* 0x20000003ff4a7230 */ /* 0x100fe20000004100 */
[----:B------:R-:W-:Y:S01]  /*8360*/  F2FP.F16.E5M2.UNPACK_B R117, R151.H1 ;  /* 0x00000097ff75723e */ /* 0x000fe200030004ff */
[----:B------:R-:W-:Y:S01]  /*8370*/  HADD2.F32 R76, -RZ, R3.H1_H1 ;  /* 0x30000003ff4c7230 */ /* 0x000fe20000004100 */
[-C--:B------:R-:W-:Y:S01]  /*8380*/  F2FP.F16.E5M2.UNPACK_B R3, R142.reuse ;  /* 0x0000008eff03723e */ /* 0x080fe200020004ff */
[--C-:B------:R-:W-:Y:S01]  /*8390*/  HADD2.F32 R80, -RZ, R0.reuse.H0_H0 ;  /* 0x20000000ff507230 */ /* 0x100fe20000004100 */
[----:B------:R-:W-:Y:S01]  /*83a0*/  ISETP.NE.AND P0, PT, R178, RZ, PT ;  /* 0x000000ffb200720c */ /* 0x000fe20003f05270 */
[----:B------:R-:W-:Y:S01]  /*83b0*/  HADD2.F32 R77, -RZ, R0.H1_H1 ;  /* 0x30000000ff4d7230 */ /* 0x000fe20000004100 */
[----:B------:R-:W-:Y:S01]  /*83c0*/  F2FP.F16.E5M2.UNPACK_B R0, R142.H1 ;  /* 0x0000008eff00723e */ /* 0x000fe200030004ff */
[--C-:B------:R-:W-:Y:S01]  /*83d0*/  HADD2.F32 R82, -RZ, R3.reuse.H0_H0 ;  /* 0x20000003ff527230 */ /* 0x100fe20000004100 */
[----:B------:R-:W-:Y:S01]  /*83e0*/  ISETP.NE.AND P6, PT, R189, RZ, PT ;  /* 0x000000ffbd00720c */ /* 0x000fe20003fc5270 */
[----:B------:R-:W-:Y:S01]  /*83f0*/  HADD2.F32 R79, -RZ, R3.H1_H1 ;  /* 0x30000003ff4f7230 */ /* 0x000fe20000004100 */
[----:B------:R-:W-:Y:S01]  /*8400*/  F2FP.F16.E5M2.UNPACK_B R3, R143.H1 ;  /* 0x0000008fff03723e */ /* 0x000fe200030004ff */
[--C-:B------:R-:W-:Y:S02]  /*8410*/  HADD2.F32 R84, -RZ, R0.reuse.H0_H0 ;  /* 0x20000000ff547230 */ /* 0x100fe40000004100 */
[----:B------:R-:W-:Y:S01]  /*8420*/  HADD2.F32 R81, -RZ, R0.H1_H1 ;  /* 0x30000000ff517230 */ /* 0x000fe20000004100 */
[-C--:B------:R-:W-:Y:S01]  /*8430*/  F2FP.F16.E5M2.UNPACK_B R0, R144.reuse ;  /* 0x00000090ff00723e */ /* 0x080fe200020004ff */
[--C-:B------:R-:W-:Y:S02]  /*8440*/  HADD2.F32 R86, -RZ, R4.reuse.H0_H0 ;  /* 0x20000004ff567230 */ /* 0x100fe40000004100 */
[----:B------:R-:W-:Y:S01]  /*8450*/  HADD2.F32 R83, -RZ, R4.H1_H1 ;  /* 0x30000004ff537230 */ /* 0x000fe20000004100 */
[-C--:B------:R-:W-:Y:S01]  /*8460*/  F2FP.F16.E5M2.UNPACK_B R4, R145.reuse ;  /* 0x00000091ff04723e */ /* 0x080fe200020004ff */
[--C-:B------:R-:W-:Y:S02]  /*8470*/  HADD2.F32 R90, -RZ, R0.reuse.H0_H0 ;  /* 0x20000000ff5a7230 */ /* 0x100fe40000004100 */
[----:B------:R-:W-:Y:S01]  /*8480*/  HADD2.F32 R87, -RZ, R0.H1_H1 ;  /* 0x30000000ff577230 */ /* 0x000fe20000004100 */
[----:B------:R-:W-:Y:S01]  /*8490*/  F2FP.F16.E5M2.UNPACK_B R0, R145.H1 ;  /* 0x00000091ff00723e */ /* 0x000fe200030004ff */
[--C-:B------:R-:W-:Y:S02]  /*84a0*/  HADD2.F32 R88, -RZ, R3.reuse.H0_H0 ;  /* 0x20000003ff587230 */ /* 0x100fe40000004100 */
[----:B------:R-:W-:Y:S01]  /*84b0*/  HADD2.F32 R85, -RZ, R3.H1_H1 ;  /* 0x30000003ff557230 */ /* 0x000fe20000004100 */
[----:B------:R-:W-:Y:S01]  /*84c0*/  F2FP.F16.E5M2.UNPACK_B R3, R144.H1 ;  /* 0x00000090ff03723e */ /* 0x000fe200030004ff */
[--C-:B------:R-:W-:Y:S02]  /*84d0*/  HADD2.F32 R96, -RZ, R0.reuse.H0_H0 ;  /* 0x20000000ff607230 */ /* 0x100fe40000004100 */
[----:B------:R-:W-:Y:S01]  /*84e0*/  HADD2.F32 R93, -RZ, R0.H1_H1 ;  /* 0x30000000ff5d7230 */ /* 0x000fe20000004100 */
[-C--:B------:R-:W-:Y:S01]  /*84f0*/  F2FP.F16.E5M2.UNPACK_B R0, R146.reuse.H1 ;  /* 0x00000092ff00723e */ /* 0x080fe200030004ff */
[--C-:B------:R-:W-:Y:S02]  /*8500*/  HADD2.F32 R94, -RZ, R4.reuse.H0_H0 ;  /* 0x20000004ff5e7230 */ /* 0x100fe40000004100 */
[----:B------:R-:W-:Y:S01]  /*8510*/  HADD2.F32 R91, -RZ, R4.H1_H1 ;  /* 0x30000004ff5b7230 */ /* 0x000fe20000004100 */
[----:B------:R-:W-:Y:S01]  /*8520*/  F2FP.F16.E5M2.UNPACK_B R4, R147 ;  /* 0x00000093ff04723e */ /* 0x000fe200020004ff */
[--C-:B------:R-:W-:Y:S02]  /*8530*/  HADD2.F32 R92, -RZ, R3.reuse.H0_H0 ;  /* 0x20000003ff5c7230 */ /* 0x100fe40000004100 */
[----:B------:R-:W-:Y:S01]  /*8540*/  HADD2.F32 R89, -RZ, R3.H1_H1 ;  /* 0x30000003ff597230 */ /* 0x000fe20000004100 */
[----:B------:R-:W-:Y:S01]  /*8550*/  F2FP.F16.E5M2.UNPACK_B R3, R146 ;  /* 0x00000092ff03723e */ /* 0x000fe200020004ff */
[--C-:B------:R-:W-:Y:S02]  /*8560*/  HADD2.F32 R100, -RZ, R0.reuse.H0_H0 ;  /* 0x20000000ff647230 */ /* 0x100fe40000004100 */
[----:B------:R-:W-:Y:S01]  /*8570*/  HADD2.F32 R97, -RZ, R0.H1_H1 ;  /* 0x30000000ff617230 */ /* 0x000fe20000004100 */
[-C--:B------:R-:W-:Y:S01]  /*8580*/  F2FP.F16.E5M2.UNPACK_B R0, R148.reuse ;  /* 0x00000094ff00723e */ /* 0x080fe200020004ff */
[--C-:B------:R-:W-:Y:S02]  /*8590*/  HADD2.F32 R102, -RZ, R4.reuse.H0_H0 ;  /* 0x20000004ff667230 */ /* 0x100fe40000004100 */
[----:B------:R-:W-:Y:S01]  /*85a0*/  HADD2.F32 R99, -RZ, R4.H1_H1 ;  /* 0x30000004ff637230 */ /* 0x000fe20000004100 */
[----:B------:R-:W-:Y:S01]  /*85b0*/  F2FP.F16.E5M2.UNPACK_B R4, R149 ;  /* 0x00000095ff04723e */ /* 0x000fe200020004ff */
[--C-:B------:R-:W-:Y:S02]  /*85c0*/  HADD2.F32 R98, -RZ, R3.reuse.H0_H0 ;  /* 0x20000003ff627230 */ /* 0x100fe40000004100 */
[----:B------:R-:W-:Y:S01]  /*85d0*/  HADD2.F32 R95, -RZ, R3.H1_H1 ;  /* 0x30000003ff5f7230 */ /* 0x000fe20000004100 */
[----:B------:R-:W-:Y:S01]  /*85e0*/  F2FP.F16.E5M2.UNPACK_B R3, R147.H1 ;  /* 0x00000093ff03723e */ /* 0x000fe200030004ff */
[--C-:B------:R-:W-:Y:S02]  /*85f0*/  HADD2.F32 R106, -RZ, R0.reuse.H0_H0 ;  /* 0x20000000ff6a7230 */ /* 0x100fe40000004100 */
[----:B------:R-:W-:Y:S01]  /*8600*/  HADD2.F32 R103, -RZ, R0.H1_H1 ;  /* 0x30000000ff677230 */ /* 0x000fe20000004100 */
[----:B------:R-:W-:Y:S01]  /*8610*/  F2FP.F16.E5M2.UNPACK_B R0, R148.H1 ;  /* 0x00000094ff00723e */ /* 0x000fe200030004ff */
[--C-:B------:R-:W-:Y:S02]  /*8620*/  HADD2.F32 R110, -RZ, R4.reuse.H0_H0 ;  /* 0x20000004ff6e7230 */ /* 0x100fe40000004100 */
[----:B------:R-:W-:Y:S02]  /*8630*/  HADD2.F32 R107, -RZ, R4.H1_H1 ;  /* 0x30000004ff6b7230 */ /* 0x000fe40000004100 */
[--C-:B------:R-:W-:Y:S01]  /*8640*/  HADD2.F32 R104, -RZ, R3.reuse.H0_H0 ;  /* 0x20000003ff687230 */ /* 0x100fe20000004100 */
[----:B------:R-:W1:Y:S01]  /*8650*/  LDTM.x64 R4, tmem[UR4+0x40] ;  /* 0x00004004000479ee */ /* 0x000e620008340000 */
[----:B------:R-:W-:Y:S01]  /*8660*/  HADD2.F32 R101, -RZ, R3.H1_H1 ;  /* 0x30000003ff657230 */ /* 0x000fe20000004100 */
[----:B------:R-:W-:Y:S01]  /*8670*/  F2FP.F16.E5M2.UNPACK_B R3, R149.H1 ;  /* 0x00000095ff03723e */ /* 0x000fe200030004ff */
        /* <DEDUP_REMOVED lines=14> */
[----:B------:R-:W-:Y:S01]  /*8760*/  F2FP.F16.E5M2.UNPACK_B R0, R152.H1 ;  /* 0x00000098ff00723e */ /* 0x000fe200030004ff */
[--C-:B------:R-:W-:Y:S02]  /*8770*/  HADD2.F32 R122, -RZ, R3.reuse.H0_H0 ;  /* 0x20000003ff7a7230 */ /* 0x100fe40000004100 */
[C---:B-1----:R-:W-:Y:S01]  /*8780*/  FMUL R7, R70.reuse, R7 ;  /* 0x0000000746077220 */ /* 0x042fe20000400000 */
        /* <DEDUP_REMOVED lines=10> */
[C---:B------:R-:W-:Y:S01]  /*8830*/  FMUL R0, R70.reuse, R4 ;  /* 0x0000000446007220 */ /* 0x040fe20000400000 */
[--C-:B------:R-:W-:Y:S01]  /*8840*/  HADD2.F32 R130, -RZ, R127.reuse.H0_H0 ;  /* 0x2000007fff827230 */ /* 0x100fe20000004100 */
[----:B------:R-:W-:Y:S01]  /*8850*/  F2FP.F16.E5M2.UNPACK_B R4, R155 ;  /* 0x0000009bff04723e */ /* 0x000fe200020004ff */
[----:B------:R-:W-:Y:S02]  /*8860*/  HADD2.F32 R127, -RZ, R127.H1_H1 ;  /* 0x3000007fff7f7230 */ /* 0x000fe40000004100 */
[C---:B------:R-:W-:Y:S01]  /*8870*/  FFMA R0, R73.reuse, R2, R0 ;  /* 0x0000000249007223 */ /* 0x040fe20000000000 */
[C---:B------:R-:W-:Y:S01]  /*8880*/  FMUL R2, R70.reuse, R5 ;  /* 0x0000000546027220 */ /* 0x040fe20000400000 */
[--C-:B------:R-:W-:Y:S01]  /*8890*/  HADD2.F32 R132, -RZ, R3.reuse.H0_H0 ;  /* 0x20000003ff847230 */ /* 0x100fe20000004100 */
[----:B------:R-:W-:Y:S01]  /*88a0*/  F2FP.F16.E5M2.UNPACK_B R5, R155.H1 ;  /* 0x0000009bff05723e */ /* 0x000fe200030004ff */
[----:B------:R-:W-:Y:S02]  /*88b0*/  HADD2.F32 R129, -RZ, R3.H1_H1 ;  /* 0x30000003ff817230 */ /* 0x000fe40000004100 */
[C---:B------:R-:W-:Y:S01]  /*88c0*/  FFMA R2, R73.reuse, R72, R2 ;  /* 0x0000004849027223 */ /* 0x040fe20000000002 */
[--C-:B------:R-:W-:Y:S02]  /*88d0*/  HADD2.F32 R72, -RZ, R4.reuse.H0_H0 ;  /* 0x20000004ff487230 */ /* 0x100fe40000004100 */
[C---:B------:R-:W-:Y:S01]  /*88e0*/  FMUL R3, R70.reuse, R6 ;  /* 0x0000000646037220 */ /* 0x040fe20000400000 */
[----:B------:R-:W-:Y:S02]  /*88f0*/  HADD2.F32 R131, -RZ, R4.H1_H1 ;  /* 0x30000004ff837230 */ /* 0x000fe40000004100 */
[C---:B------:R-:W-:Y:S01]  /*8900*/  FMUL R4, R70.reuse, R9 ;  /* 0x0000000946047220 */ /* 0x040fe20000400000 */
[--C-:B------:R-:W-:Y:S02]  /*8910*/  HADD2.F32 R133, -RZ, R5.reuse.H1_H1 ;  /* 0x30000005ff857230 */ /* 0x100fe40000004100 */
[C---:B------:R-:W-:Y:S01]  /*8920*/  FFMA R3, R73.reuse, R74, R3 ;  /* 0x0000004a49037223 */ /* 0x040fe20000000003 */
[----:B------:R-:W-:Y:S01]  /*8930*/  FFMA R7, R73, R76, R7 ;  /* 0x0000004c49077223 */ /* 0x000fe20000000007 */
[----:B------:R-:W-:Y:S02]  /*8940*/  HADD2.F32 R74, -RZ, R5.H0_H0 ;  /* 0x20000005ff4a7230 */ /* 0x000fe40000004100 */
[C---:B------:R-:W-:Y:S01]  /*8950*/  FMUL R5, R70.reuse, R10 ;  /* 0x0000000a46057220 */ /* 0x040fe20000400000 */
[C---:B------:R-:W-:Y:S01]  /*8960*/  FMUL R6, R70.reuse, R11 ;  /* 0x0000000b46067220 */ /* 0x040fe20000400000 */
[C---:B------:R-:W-:Y:S01]  /*8970*/  FMUL R11, R70.reuse, R16 ;  /* 0x00000010460b7220 */ /* 0x040fe20000400000 */
[----:B------:R-:W-:Y:S01]  /*8980*/  F2FP.SATFINITE.E5M2.F32.PACK_AB_MERGE_C R135, R7, R3, RZ ;  /* 0x000000030787723e */ /* 0x000fe200048060ff */
[C---:B------:R-:W-:Y:S01]  /*8990*/  FMUL R3, R70.reuse, R8 ;  /* 0x0000000846037220 */ /* 0x040fe20000400000 */
[C---:B------:R-:W-:Y:S01]  /*89a0*/  FMUL R7, R70.reuse, R12 ;  /* 0x0000000c46077220 */ /* 0x040fe20000400000 */
[C---:B------:R-:W-:Y:S01]  /*89b0*/  FMUL R8, R70.reuse, R13 ;  /* 0x0000000d46087220 */ /* 0x040fe20000400000 */
[C---:B------:R-:W-:Y:S01]  /*89c0*/  FMUL R12, R70.reuse, R17 ;  /* 0x00000011460c7220 */ /* 0x040fe20000400000 */
[C---:B------:R-:W-:Y:S01]  /*89d0*/  FFMA R3, R73.reuse, R78, R3 ;  /* 0x0000004e49037223 */ /* 0x040fe20000000003 */
[C---:B------:R-:W-:Y:S01]  /*89e0*/  FFMA R4, R73.reuse, R75, R4 ;  /* 0x0000004b49047223 */ /* 0x040fe20000000004 */
[C---:B------:R-:W-:Y:S01]  /*89f0*/  FFMA R5, R73.reuse, R80, R5 ;  /* 0x0000005049057223 */ /* 0x040fe20000000005 */
[C---:B------:R-:W-:Y:S01]  /*8a00*/  FFMA R6, R73.reuse, R77, R6 ;  /* 0x0000004d49067223 */ /* 0x040fe20000000006 */
[C---:B------:R-:W-:Y:S01]  /*8a10*/  FFMA R7, R73.reuse, R82, R7 ;  /* 0x0000005249077223 */ /* 0x040fe20000000007 */
[C---:B------:R-:W-:Y:S01]  /*8a20*/  FFMA R8, R73.reuse, R79, R8 ;  /* 0x0000004f49087223 */ /* 0x040fe20000000008 */
[C---:B------:R-:W-:Y:S01]  /*8a30*/  FMUL R16, R70.reuse, R21 ;  /* 0x0000001546107220 */ /* 0x040fe20000400000 */
[----:B------:R-:W-:Y:S01]  /*8a40*/  FMUL R9, R70, R14 ;  /* 0x0000000e46097220 */ /* 0x000fe20000400000 */
[----:B------:R-:W-:Y:S01]  /*8a50*/  F2FP.SATFINITE.E5M2.F32.PACK_AB_MERGE_C R5, R6, R5, RZ ;  /* 0x000000050605723e */ /* 0x000fe200048060ff */
[C---:B------:R-:W-:Y:S01]  /*8a60*/  FMUL R10, R70.reuse, R15 ;  /* 0x0000000f460a7220 */ /* 0x040fe20000400000 */
[C---:B------:R-:W-:Y:S01]  /*8a70*/  FMUL R15, R70.reuse, R20 ;  /* 0x00000014460f7220 */ /* 0x040fe20000400000 */
[C---:B------:R-:W-:Y:S01]  /*8a80*/  FFMA R9, R73.reuse, R84, R9 ;  /* 0x0000005449097223 */ /* 0x040fe20000000009 */
[C---:B------:R-:W-:Y:S01]  /*8a90*/  FMUL R20, R70.reuse, R25 ;  /* 0x0000001946147220 */ /* 0x040fe20000400000 */
[C---:B------:R-:W-:Y:S01]  /*8aa0*/  FFMA R10, R73.reuse, R81, R10 ;  /* 0x00000051490a7223 */ /* 0x040fe2000000000a */
[C---:B------:R-:W-:Y:S01]  /*8ab0*/  FFMA R11, R73.reuse, R86, R11 ;  /* 0x00000056490b7223 */ /* 0x040fe2000000000b */
[C---:B------:R-:W-:Y:S01]  /*8ac0*/  FFMA R12, R73.reuse, R83, R12 ;  /* 0x00000053490c7223 */ /* 0x040fe2000000000c */
[C---:B------:R-:W-:Y:S01]  /*8ad0*/  FMUL R13, R70.reuse, R18 ;  /* 0x00000012460d7220 */ /* 0x040fe20000400000 */
[----:B------:R-:W-:Y:S01]  /*8ae0*/  FMUL R14, R70, R19 ;  /* 0x00000013460e7220 */ /* 0x000fe20000400000 */
[----:B------:R-:W-:Y:S01]  /*8af0*/  F2FP.SATFINITE.E5M2.F32.PACK_AB_MERGE_C R9, R10, R9, RZ ;  /* 0x000000090a09723e */ /* 0x000fe200048060ff */
[C---:B------:R-:W-:Y:S01]  /*8b00*/  FMUL R19, R70.reuse, R24 ;  /* 0x0000001846137220 */ /* 0x040fe20000400000 */
        /* <DEDUP_REMOVED lines=17> */
[----:B------:R-:W-:Y:S01]  /*8c20*/  FMUL R27, R70, R32 ;  /* 0x00000020461b7220 */ /* 0x000fe20000400000 */
[C---:B------:R-:W-:Y:S01]  /*8c30*/  FFMA R21, R73.reuse, R96, R21 ;  /* 0x0000006049157223 */ /* 0x040fe20000000015 */
[C---:B------:R-:W-:Y:S01]  /*8c40*/  FFMA R22, R73.reuse, R93, R22 ;  /* 0x0000005d49167223 */ /* 0x040fe20000000016 */
[----:B------:R-:W-:Y:S01]  /*8c50*/  F2FP.SATFINITE.E5M2.F32.PACK_AB_MERGE_C R16, R16, R15, R17 ;  /* 0x0000000f1010723e */ /* 0x000fe20004806011 */
[C---:B------:R-:W-:Y:S01]  /*8c60*/  FFMA R23, R73.reuse, R98, R23 ;  /* 0x0000006249177223 */ /* 0x040fe20000000017 */
[C---:B------:R-:W-:Y:S01]  /*8c70*/  FFMA R24, R73.reuse, R95, R24 ;  /* 0x0000005f49187223 */ /* 0x040fe20000000018 */
[----:B------:R-:W-:Y:S01]  /*8c80*/  FMUL R32, R70, R37 ;  /* 0x0000002546207220 */ /* 0x000fe20000400000 */
[----:B------:R-:W-:Y:S01]  /*8c90*/  F2FP.SATFINITE.E5M2.F32.PACK_AB_MERGE_C R21, R22, R21, RZ ;  /* 0x000000151615723e */ /* 0x000fe200048060ff */
[C---:B------:R-:W-:Y:S01]  /*8ca0*/  FMUL R25, R70.reuse, R30 ;  /* 0x0000001e46197220 */ /* 0x040fe20000400000 */
[C---:B------:R-:W-:Y:S01]  /*8cb0*/  FMUL R26, R70.reuse, R31 ;  /* 0x0000001f461a7220 */ /* 0x040fe20000400000 */
[----:B------:R-:W-:Y:S01]  /*8cc0*/  FMUL R31, R70, R36 ;  /* 0x00000024461f7220 */ /* 0x000fe20000400000 */
[----:B------:R-:W-:Y:S01]  /*8cd0*/  F2FP.SATFINITE.E5M2.F32.PACK_AB_MERGE_C R17, R20, R19, R21 ;  /* 0x000000131411723e */ /* 0x000fe20004806015 */
        /* <DEDUP_REMOVED lines=8> */
[----:B------:R-:W-:Y:S01]  /*8d60*/  FMUL R35, R70, R40 ;  /* 0x0000002846237220 */ /* 0x000fe20000400000 */
[C---:B------:R-:W-:Y:S01]  /*8d70*/  FFMA R29, R73.reuse, R104, R29 ;  /* 0x00000068491d7223 */ /* 0x040fe2000000001d */
[----:B------:R-:W-:Y:S01]  /*8d80*/  F2FP.SATFINITE.E5M2.F32.PACK_AB_MERGE_C R18, R24, R23, R18 ;  /* 0x000000171812723e */ /* 0x000fe20004806012 */
        /* <DEDUP_REMOVED lines=22> */
[C---:B------:R-:W-:Y:S01]  /*8ef0*/  FMUL R41, R70.reuse, R46 ;  /* 0x0000002e46297220 */ /* 0x040fe20000400000 */
[C---:B------:R-:W-:Y:S01]  /*8f00*/  FMUL R42, R70.reuse, R47 ;  /* 0x0000002f462a7220 */ /* 0x040fe20000400000 */
        /* <DEDUP_REMOVED lines=8> */
[C---:B------:R-:W-:Y:S01]  /*8f90*/  FMUL R47, R70.reuse, R52 ;  /* 0x00000034462f7220 */ /* 0x040fe20000400000 */
        /* <DEDUP_REMOVED lines=10> */
[C---:B------:R-:W-:Y:S01]  /*9040*/  FFMA R45, R73.reuse, R120, R45 ;  /* 0x00000078492d7223 */ /* 0x040fe2000000002d */
[C---:B------:R-:W-:Y:S01]  /*9050*/  FMUL R59, R70.reuse, R64 ;  /* 0x00000040463b7220 */ /* 0x040fe20000400000 */
[C---:B------:R-:W-:Y:S01]  /*9060*/  FMUL R60, R70.reuse, R65 ;  /* 0x00000041463c7220 */ /* 0x040fe20000400000 */
[C---:B------:R-:W-:Y:S01]  /*9070*/  FMUL R61, R70.reuse, R66 ;  /* 0x00000042463d7220 */ /* 0x040fe20000400000 */
[----:B------:R-:W-:Y:S01]  /*9080*/  FMUL R62, R70, R67 ;  /* 0x00000043463e7220 */ /* 0x000fe20000400000 */
[C---:B------:R-:W-:Y:S01]  /*9090*/  FFMA R46, R73.reuse, R117, R46 ;  /* 0x00000075492e7223 */ /* 0x040fe2000000002e */
[----:B------:R-:W-:Y:S01]  /*90a0*/  F2FP.SATFINITE.E5M2.F32.PACK_AB_MERGE_C R64, R2, R0, R135 ;  /* 0x000000000240723e */ /* 0x000fe20004806087 */
[C---:B------:R-:W-:Y:S01]  /*90b0*/  FFMA R47, R73.reuse, R122, R47 ;  /* 0x0000007a492f7223 */ /* 0x040fe2000000002f */
[----:B------:R-:W-:Y:S01]  /*90c0*/  F2FP.SATFINITE.E5M2.F32.PACK_AB_MERGE_C R65, R4, R3, R5 ;  /* 0x000000030441723e */ /* 0x000fe20004806005 */
[C---:B------:R-:W-:Y:S01]  /*90d0*/  FFMA R48, R73.reuse, R119, R48 ;  /* 0x0000007749307223 */ /* 0x040fe20000000030 */
[----:B------:R-:W-:Y:S01]  /*90e0*/  F2FP.SATFINITE.E5M2.F32.PACK_AB_MERGE_C R66, R8, R7, R9 ;  /* 0x000000070842723e */ /* 0x000fe20004806009 */
[C---:B------:R-:W-:Y:S01]  /*90f0*/  FFMA R49, R73.reuse, R124, R49 ;  /* 0x0000007c49317223 */ /* 0x040fe20000000031 */
[----:B------:R-:W-:Y:S01]  /*9100*/  F2FP.SATFINITE.E5M2.F32.PACK_AB_MERGE_C R67, R12, R11, R13 ;  /* 0x0000000b0c43723e */ /* 0x000fe2000480600d */
[----:B------:R-:W-:Y:S01]  /*9110*/  FMUL R53, R70, R58 ;  /* 0x0000003a46357220 */ /* 0x000fe20000400000 */
[C---:B------:R-:W-:Y:S01]  /*9120*/  FFMA R50, R73.reuse, R121, R50 ;  /* 0x0000007949327223 */ /* 0x040fe20000000032 */
[C---:B------:R-:W-:Y:S01]  /*9130*/  FFMA R51, R73.reuse, R126, R51 ;  /* 0x0000007e49337223 */ /* 0x040fe20000000033 */
[C---:B------:R-:W-:Y:S01]  /*9140*/  FFMA R52, R73.reuse, R123, R52 ;  /* 0x0000007b49347223 */ /* 0x040fe20000000034 */
[----:B------:R1:W-:Y:S01]  /*9150*/  STS.128 [R137+UR44+0xa200], R64 ;  /* 0x00a2004089007988 */ /* 0x0003e20008000c2c */
[C---:B------:R-:W-:Y:S01]  /*9160*/  FFMA R53, R73.reuse, R128, R53 ;  /* 0x0000008049357223 */ /* 0x040fe20000000035 */
[----:B------:R-:W-:Y:S01]  /*9170*/  F2FP.SATFINITE.E5M2.F32.PACK_AB_MERGE_C R37, R38, R37, RZ ;  /* 0x000000252625723e */ /* 0x000fe200048060ff */
[C---:B------:R-:W-:Y:S01]  /*9180*/  FFMA R54, R73.reuse, R125, R54 ;  /* 0x0000007d49367223 */ /* 0x040fe20000000036 */
[----:B------:R-:W-:Y:S01]  /*9190*/  FMUL R58, R70, R63 ;  /* 0x0000003f463a7220 */ /* 0x000fe20000400000 */
[C---:B------:R-:W-:Y:S01]  /*91a0*/  FFMA R55, R73.reuse, R130, R55 ;  /* 0x0000008249377223 */ /* 0x040fe20000000037 */
[C---:B------:R-:W-:Y:S01]  /*91b0*/  FFMA R56, R73.reuse, R127, R56 ;  /* 0x0000007f49387223 */ /* 0x040fe20000000038 */
[C---:B------:R-:W-:Y:S01]  /*91c0*/  FFMA R57, R73.reuse, R132, R57 ;  /* 0x0000008449397223 */ /* 0x040fe20000000039 */
[----:B------:R1:W-:Y:S01]  /*91d0*/  STS.128 [R179+0xa010], R16 ;  /* 0x00a01010b3007388 */ /* 0x0003e20000000c00 */
[----:B------:R-:W-:Y:S01]  /*91e0*/  F2FP.SATFINITE.E5M2.F32.PACK_AB_MERGE_C R33, R36, R35, R37 ;  /* 0x000000232421723e */ /* 0x000fe20004806025 */
[C---:B------:R-:W-:Y:S01]  /*91f0*/  FFMA R58, R73.reuse, R129, R58 ;  /* 0x00000081493a7223 */ /* 0x040fe2000000003a */
[----:B------:R-:W-:Y:S01]  /*9200*/  F2FP.SATFINITE.E5M2.F32.PACK_AB_MERGE_C R34, R42, R41, RZ ;  /* 0x000000292a22723e */ /* 0x000fe200048060ff */
[C---:B------:R-:W-:Y:S01]  /*9210*/  FFMA R59, R73.reuse, R72, R59 ;  /* 0x00000048493b7223 */ /* 0x040fe2000000003b */
[----:B------:R-:W-:Y:S01]  /*9220*/  F2FP.SATFINITE.E5M2.F32.PACK_AB_MERGE_C R35, R46, R45, RZ ;  /* 0x0000002d2e23723e */ /* 0x000fe200048060ff */
        /* <DEDUP_REMOVED lines=25> */
[----:B------:R-:W-:Y:S02]  /*93c0*/  UIADD3 UR4, UP0, UPT, UR62, 0x680, URZ ;  /* 0x000006803e047890 */ /* 0x000fe4000ff1e0ff */
[----:B------:R-:W-:Y:S02]  /*93d0*/  UIADD3 UR9, UPT, UPT, UR49, 0x40, URZ ;  /* 0x0000004031097890 */ /* 0x000fe4000fffe0ff */
[----:B------:R-:W-:Y:S02]  /*93e0*/  UIADD3 UR8, UPT, UPT, UR44, 0xa200, URZ ;  /* 0x0000a2002c087890 */ /* 0x000fe4000fffe0ff */
[----:B------:R-:W-:Y:S01]  /*93f0*/  UIADD3.X UR5, UPT, UPT, URZ, UR63, URZ, UP0, !UPT ;  /* 0x0000003fff057290 */ /* 0x000fe200087fe4ff */
[----:B------:R-:W-:Y:S01]  /*9400*/  UMOV UR10, UR50 ;  /* 0x00000032000a7c82 */ /* 0x000fe20008000000 */
[----:B------:R-:W-:Y:S07]  /*9410*/  UMOV UR11, UR36 ;  /* 0x00000024000b7c82 */ /* 0x000fee0008000000 */
[----:B------:R2:W-:Y:S01]  /*9420*/  UTMASTG.3D [UR8], [UR4] ;  /* 0x00000008040073b5 */ /* 0x0005e20008010000 */
[----:B------:R0:W-:Y:S01]  /*9430*/  UTMACMDFLUSH ;  /* 0x00000000000079b7 */ /* 0x0001e20000000000 */
[----:B--2---:R-:W-:Y:S04]  /*9440*/  DEPBAR.LE SB0, 0x1 ;  /* 0x000080400000791a */ /* 0x004fe80000000000 */
.L_x_133:
[----:B------:R-:W-:Y:S05]  /*9450*/  BSYNC.RECONVERGENT B0 ;  /* 0x0000000000007941 */ /* 0x000fea0003800200 */
.L_x_132:
        /* <DEDUP_REMOVED lines=16> */
.L_x_137:
[----:B------:R-:W-:Y:S05]  /*9560*/  BSYNC B0 ;  /* 0x0000000000007941 */ /* 0x000fea0003800000 */
.L_x_136:
        /* <DEDUP_REMOVED lines=20> */
.L_x_135:
[----:B------:R-:W-:Y:S05]  /*96b0*/  BSYNC B1 ;  /* 0x0000000000017941 */ /* 0x000fea0003800000 */
.L_x_134:
        /* <DEDUP_REMOVED lines=22> */
.L_x_140:
[----:B------:R-:W-:Y:S05]  /*9820*/  BSYNC.RECONVERGENT B6 ;  /* 0x0000000000067941 */ /* 0x000fea0003800200 */
.L_x_139:
        /* <DEDUP_REMOVED lines=276> */
[----:B------:R-:W-:Y:S02]  /*a970*/  UIADD3 UR4, UPT, UPT, UR44, 0x8200, URZ ;  /* 0x000082002c047890 */ /* 0x000fe4000fffe0ff */
[----:B------:R-:W-:Y:S01]  /*a980*/  UIADD3 UR9, UPT, UPT, UR49, 0x80, URZ ;  /* 0x0000008031097890 */ /* 0x000fe2000fffe0ff */
[----:B------:R-:W-:Y:S01]  /*a990*/  UMOV UR10, UR50 ;  /* 0x00000032000a7c82 */ /* 0x000fe20008000000 */
[----:B------:R-:W-:Y:S02]  /*a9a0*/  UMOV UR11, UR36 ;  /* 0x00000024000b7c82 */ /* 0x000fe40008000000 */
        /* <DEDUP_REMOVED lines=8> */
.L_x_142:
[----:B------:R-:W-:Y:S05]  /*aa30*/  BSYNC.RECONVERGENT B0 ;  /* 0x0000000000007941 */ /* 0x000fea0003800200 */
.L_x_141:
        /* <DEDUP_REMOVED lines=16> */
.L_x_146:
[----:B------:R-:W-:Y:S05]  /*ab40*/  BSYNC B0 ;  /* 0x0000000000007941 */ /* 0x000fea0003800000 */
.L_x_145:
        /* <DEDUP_REMOVED lines=20> */
.L_x_144:
[----:B------:R-:W-:Y:S05]  /*ac90*/  BSYNC B1 ;  /* 0x0000000000017941 */ /* 0x000fea0003800000 */
.L_x_143:
[----:B------:R-:W-:Y:S05]  /*aca0*/  VIADD R0, R71, 0xc0 ;  /* 0x000000c047007836 */ /* 0x000fea0000000000 */
        /* <DEDUP_REMOVED lines=20> */
.L_x_148:
[----:B------:R-:W-:Y:S01]  /*adf0*/  ISETP.NE.AND P0, PT, R178, RZ, PT ;  /* 0x000000ffb200720c */ /* 0x000fe20003f05270 */
[----:B------:R-:W-:Y:S05]  /*ae00*/  WARPSYNC.ALL ;  /* 0x0000000000007948 */ /* 0x000fea0003800000 */
[----:B------:R-:W-:Y:S01]  /*ae10*/  R2UR UR4, R71 ;  /* 0x00000000470472ca */ /* 0x000fe200000e0000 */
[----:B------:R-:W-:Y:S01]  /*ae20*/  BSSY.RECONVERGENT B0, `(.L_x_149) ;  /* 0x000011c000007945 */ /* 0x000fe20003800200 */
[----:B------:R-:W-:Y:S02]  /*ae30*/  F2FP.F16.E5M2.UNPACK_B R11, R141 ;  /* 0x0000008dff0b723e */ /* 0x000fe400020004ff */
[----:B------:R-:W-:Y:S02]  /*ae40*/  F2FP.F16.E5M2.UNPACK_B R10, R142 ;  /* 0x0000008eff0a723e */ /* 0x000fe400020004ff */
[----:B------:R-:W-:Y:S01]  /*ae50*/  F2FP.F16.E5M2.UNPACK_B R9, R143 ;  /* 0x0000008fff09723e */ /* 0x000fe200020004ff */
[--C-:B------:R-:W-:Y:S01]  /*ae60*/  HADD2.F32 R74, -RZ, R11.reuse.H0_H0 ;  /* 0x2000000bff4a7230 */ /* 0x100fe20000004100 */
[----:B------:R-:W-:Y:S01]  /*ae70*/  F2FP.F16.E5M2.UNPACK_B R8, R144 ;  /* 0x00000090ff08723e */ /* 0x000fe200020004ff */
[----:B------:R-:W-:Y:S01]  /*ae80*/  HADD2.F32 R76, -RZ, R11.H1_H1 ;  /* 0x3000000bff4c7230 */ /* 0x000fe20000004100 */
[----:B------:R-:W-:Y:S01]  /*ae90*/  F2FP.F16.E5M2.UNPACK_B R7, R145 ;  /* 0x00000091ff07723e */ /* 0x000fe200020004ff */
[--C-:B------:R-:W-:Y:S01]  /*aea0*/  HADD2.F32 R77, -RZ, R10.reuse.H0_H0 ;  /* 0x2000000aff4d7230 */ /* 0x100fe20000004100 */
[----:B------:R-:W-:Y:S01]  /*aeb0*/  F2FP.F16.E5M2.UNPACK_B R6, R146 ;  /* 0x00000092ff06723e */ /* 0x000fe200020004ff */
[----:B------:R-:W-:Y:S01]  /*aec0*/  HADD2.F32 R80, -RZ, R10.H1_H1 ;  /* 0x3000000aff507230 */ /* 0x000fe20000004100 */
[----:B------:R-:W-:Y:S01]  /*aed0*/  F2FP.F16.E5M2.UNPACK_B R5, R147 ;  /* 0x00000093ff05723e */ /* 0x000fe200020004ff */
[--C-:B------:R-:W-:Y:S01]  /*aee0*/  HADD2.F32 R81, -RZ, R9.reuse.H0_H0 ;  /* 0x20000009ff517230 */ /* 0x100fe20000004100 */
[----:B-1----:R-:W-:Y:S01]  /*aef0*/  F2FP.F16.E5M2.UNPACK_B R4, R148 ;  /* 0x00000094ff04723e */ /* 0x002fe200020004ff */
[----:B------:R-:W-:Y:S01]  /*af00*/  HADD2.F32 R83, -RZ, R9.H1_H1 ;  /* 0x30000009ff537230 */ /* 0x000fe20000004100 */
[-C--:B------:R-:W-:Y:S01]  /*af10*/  F2FP.F16.E5M2.UNPACK_B R2, R140.reuse ;  /* 0x0000008cff02723e */ /* 0x080fe200020004ff */
[--C-:B------:R-:W-:Y:S01]  /*af20*/  HADD2.F32 R86, -RZ, R8.reuse.H0_H0 ;  /* 0x20000008ff567230 */ /* 0x100fe20000004100 */
[----:B------:R-:W-:Y:S01]  /*af30*/  F2FP.F16.E5M2.UNPACK_B R140, R140.H1 ;  /* 0x0000008cff8c723e */ /* 0x000fe200030004ff */
[----:B------:R-:W-:Y:S01]  /*af40*/  HADD2.F32 R87, -RZ, R8.H1_H1 ;  /* 0x30000008ff577230 */ /* 0x000fe20000004100 */
[----:B------:R-:W-:Y:S01]  /*af50*/  F2FP.F16.E5M2.UNPACK_B R141, R141.H1 ;  /* 0x0000008dff8d723e */ /* 0x000fe200030004ff */
[--C-:B------:R-:W-:Y:S01]  /*af60*/  HADD2.F32 R90, -RZ, R7.reuse.H0_H0 ;  /* 0x20000007ff5a7230 */ /* 0x100fe20000004100 */
[----:B------:R-:W-:Y:S01]  /*af70*/  F2FP.F16.E5M2.UNPACK_B R142, R142.H1 ;  /* 0x0000008eff8e723e */ /* 0x000fe200030004ff */
[----:B------:R-:W-:Y:S01]  /*af80*/  HADD2.F32 R91, -RZ, R7.H1_H1 ;  /* 0x30000007ff5b7230 */ /* 0x000fe20000004100 */
[----:B------:R-:W-:Y:S01]  /*af90*/  F2FP.F16.E5M2.UNPACK_B R143, R143.H1 ;  /* 0x0000008fff8f723e */ /* 0x000fe200030004ff */
[--C-:B------:R-:W-:Y:S01]  /*afa0*/  HADD2.F32 R94, -RZ, R6.reuse.H0_H0 ;  /* 0x20000006ff5e7230 */ /* 0x100fe20000004100 */
[----:B------:R-:W-:Y:S01]  /*afb0*/  IADD3 R165, PT, PT, R165, 0x130, RZ ;  /* 0x00000130a5a57810 */ /* 0x000fe20007ffe0ff */
[----:B------:R-:W-:Y:S01]  /*afc0*/  HADD2.F32 R95, -RZ, R6.H1_H1 ;  /* 0x30000006ff5f7230 */ /* 0x000fe20000004100 */
[----:B------:R-:W-:Y:S01]  /*afd0*/  F2FP.F16.E5M2.UNPACK_B R107, R149 ;  /* 0x00000095ff6b723e */ /* 0x000fe200020004ff */
[--C-:B------:R-:W-:Y:S01]  /*afe0*/  HADD2.F32 R98, -RZ, R5.reuse.H0_H0 ;  /* 0x20000005ff627230 */ /* 0x100fe20000004100 */
[----:B------:R-:W-:Y:S01]  /*aff0*/  LOP3.LUT R165, R165, 0xfefffff8, RZ, 0xc0, !PT ;  /* 0xfefffff8a5a57812 */ /* 0x000fe200078ec0ff */
[----:B------:R-:W-:Y:S01]  /*b000*/  HADD2.F32 R99, -RZ, R5.H1_H1 ;  /* 0x30000005ff637230 */ /* 0x000fe20000004100 */
[----:B------:R-:W-:Y:S01]  /*b010*/  F2FP.F16.E5M2.UNPACK_B R111, R150 ;  /* 0x00000096ff6f723e */ /* 0x000fe200020004ff */
[--C-:B------:R-:W-:Y:S01]  /*b020*/  HADD2.F32 R102, -RZ, R4.reuse.H0_H0 ;  /* 0x20000004ff667230 */ /* 0x100fe20000004100 */
[----:B------:R-:W-:Y:S01]  /*b030*/  F2FP.F16.E5M2.UNPACK_B R115, R151 ;  /* 0x00000097ff73723e */ /* 0x000fe200020004ff */
[----:B------:R-:W-:Y:S01]  /*b040*/  HADD2.F32 R103, -RZ, R4.H1_H1 ;  /* 0x30000004ff677230 */ /* 0x000fe20000004100 */
[----:B------:R-:W-:Y:S01]  /*b050*/  F2FP.F16.E5M2.UNPACK_B R119, R152 ;  /* 0x00000098ff77723e */ /* 0x000fe200020004ff */
[----:B------:R-:W1:Y:S01]  /*b060*/  LDTM.x64 R4, tmem[UR4+0xc0] ;  /* 0x0000c004000479ee */ /* 0x000e620008340000 */
[--C-:B------:R-:W-:Y:S01]  /*b070*/  HADD2.F32 R0, -RZ, R2.reuse.H0_H0 ;  /* 0x20000002ff007230 */ /* 0x100fe20000004100 */
[----:B------:R-:W-:Y:S01]  /*b080*/  NOP ;  /* 0x0000000000007918 */ /* 0x000fe20000000000 */
[----:B-1----:R1:W-:Y:S01]  /*b090*/  SYNCS.ARRIVE.TRANS64.RED.A1T0 RZ, [R165+URZ], RZ ;  /* 0x000000ffa5ff79a7 */ /* 0x0023e200081004ff */
[----:B------:R-:W-:Y:S01]  /*b0a0*/  HADD2.F32 R2, -RZ, R2.H1_H1 ;  /* 0x30000002ff027230 */ /* 0x000fe20000004100 */
[----:B------:R-:W-:Y:S01]  /*b0b0*/  F2FP.F16.E5M2.UNPACK_B R123, R153 ;  /* 0x00000099ff7b723e */ /* 0x000fe200020004ff */
[----:B------:R-:W-:Y:S01]  /*b0c0*/  HADD2.F32 R78, -RZ, R141.H1_H1 ;  /* 0x3000008dff4e7230 */ /* 0x000fe20000004100 */
[----:B------:R-:W-:Y:S01]  /*b0d0*/  F2FP.F16.E5M2.UNPACK_B R127, R154 ;  /* 0x0000009aff7f723e */ /* 0x000fe200020004ff */
[--C-:B------:R-:W-:Y:S01]  /*b0e0*/  HADD2.F32 R106, -RZ, R107.reuse.H0_H0 ;  /* 0x2000006bff6a7230 */ /* 0x100fe20000004100 */
[----:B------:R-:W-:Y:S01]  /*b0f0*/  F2FP.F16.E5M2.UNPACK_B R130, R155 ;  /* 0x0000009bff82723e */ /* 0x000fe200020004ff */
[----:B------:R-:W-:Y:S01]  /*b100*/  HADD2.F32 R107, -RZ, R107.H1_H1 ;  /* 0x3000006bff6b7230 */ /* 0x000fe20000004100 */
[----:B------:R-:W-:Y:S01]  /*b110*/  F2FP.F16.E5M2.UNPACK_B R144, R144.H1 ;  /* 0x00000090ff90723e */ /* 0x000fe200030004ff */
        /* <DEDUP_REMOVED lines=12> */
[C---:B------:R-:W-:Y:S01]  /*b1e0*/  FMUL R4, R70.reuse, R4 ;  /* 0x0000000446047220 */ /* 0x040fe20000400000 */
[C---:B------:R-:W-:Y:S01]  /*b1f0*/  FMUL R5, R70.reuse, R5 ;  /* 0x0000000546057220 */ /* 0x040fe20000400000 */
[--C-:B------:R-:W-:Y:S02]  /*b200*/  HADD2.F32 R3, -RZ, R140.reuse.H0_H0 ;  /* 0x2000008cff037230 */ /* 0x100fe40000004100 */
        /* <DEDUP_REMOVED lines=9> */
[----:B------:R-:W-:Y:S02]  /*b2a0*/  HADD2.F32 R122, -RZ, R123.H0_H0 ;  /* 0x2000007bff7a7230 */ /* 0x000fe40000004100 */
[C---:B------:R-:W-:Y:S01]  /*b2b0*/  FMUL R6, R70.reuse, R6 ;  /* 0x0000000646067220 */ /* 0x040fe20000400000 */
[----:B------:R-:W-:Y:S02]  /*b2c0*/  HADD2.F32 R72, -RZ, R140.H1_H1 ;  /* 0x3000008cff487230 */ /* 0x000fe40000004100 */
[C---:B------:R-:W-:Y:S01]  /*b2d0*/  FMUL R7, R70.reuse, R7 ;  /* 0x0000000746077220 */ /* 0x040fe20000400000 */
[----:B------:R-:W-:Y:S02]  /*b2e0*/  HADD2.F32 R75, -RZ, R141.H0_H0 ;  /* 0x2000008dff4b7230 */ /* 0x000fe40000004100 */
[C---:B------:R-:W-:Y:S01]  /*b2f0*/  FFMA R6, R73.reuse, R3, R6 ;  /* 0x0000000349067223 */ /* 0x040fe20000000006 */
[----:B------:R-:W-:Y:S02]  /*b300*/  HADD2.F32 R123, -RZ, R123.H1_H1 ;  /* 0x3000007bff7b7230 */ /* 0x000fe40000004100 */
[C---:B------:R-:W-:Y:S01]  /*b310*/  FFMA R7, R73.reuse, R72, R7 ;  /* 0x0000004849077223 */ /* 0x040fe20000000007 */
[C---:B------:R-:W-:Y:S01]  /*b320*/  FFMA R8, R73.reuse, R74, R8 ;  /* 0x0000004a49087223 */ /* 0x040fe20000000008 */
[----:B------:R-:W-:Y:S01]  /*b330*/  FFMA R9, R73, R76, R9 ;  /* 0x0000004c49097223 */ /* 0x000fe20000000009 */
[--C-:B------:R-:W-:Y:S02]  /*b340*/  HADD2.F32 R126, -RZ, R127.reuse.H0_H0 ;  /* 0x2000007fff7e7230 */ /* 0x100fe40000004100 */
[C---:B------:R-:W-:Y:S01]  /*b350*/  FMUL R10, R70.reuse, R10 ;  /* 0x0000000a460a7220 */ /* 0x040fe20000400000 */
[----:B------:R-:W-:Y:S01]  /*b360*/  F2FP.SATFINITE.E5M2.F32.PACK_AB_MERGE_C R76, R7, R6, RZ ;  /* 0x00000006074c723e */ /* 0x000fe200048060ff */
[C---:B------:R-:W-:Y:S01]  /*b370*/  FMUL R7, R70.reuse, R20 ;  /* 0x0000001446077220 */ /* 0x040fe20000400000 */
[----:B------:R-:W-:Y:S02]  /*b380*/  HADD2.F32 R127, -RZ, R127.H1_H1 ;  /* 0x3000007fff7f7230 */ /* 0x000fe40000004100 */
[C---:B------:R-:W-:Y:S01]  /*b390*/  FFMA R10, R73.reuse, R75, R10 ;  /* 0x0000004b490a7223 */ /* 0x040fe2000000000a */
[----:B------:R-:W-:Y:S02]  /*b3a0*/  HADD2.F32 R72, -RZ, R130.H0_H0 ;  /* 0x20000082ff487230 */ /* 0x000fe40000004100 */
[C---:B------:R-:W-:Y:S01]  /*b3b0*/  FMUL R11, R70.reuse, R11 ;  /* 0x0000000b460b7220 */ /* 0x040fe20000400000 */
[--C-:B------:R-:W-:Y:S02]  /*b3c0*/  HADD2.F32 R79, -RZ, R142.reuse.H0_H0 ;  /* 0x2000008eff4f7230 */ /* 0x100fe40000004100 */
[C---:B------:R-:W-:Y:S01]  /*b3d0*/  FMUL R14, R70.reuse, R14 ;  /* 0x0000000e460e7220 */ /* 0x040fe20000400000 */
[----:B------:R-:W-:Y:S02]  /*b3e0*/  HADD2.F32 R82, -RZ, R142.H1_H1 ;  /* 0x3000008eff527230 */ /* 0x000fe40000004100 */
[C---:B------:R-:W-:Y:S01]  /*b3f0*/  FFMA R11, R73.reuse, R78, R11 ;  /* 0x0000004e490b7223 */ /* 0x040fe2000000000b */
[C---:B------:R-:W-:Y:S01]  /*b400*/  FFMA R12, R73.reuse, R77, R12 ;  /* 0x0000004d490c7223 */ /* 0x040fe2000000000c */
[C---:B------:R-:W-:Y:S01]  /*b410*/  FFMA R13, R73.reuse, R80, R13 ;  /* 0x00000050490d7223 */ /* 0x040fe2000000000d */
[----:B------:R-:W-:Y:S01]  /*b420*/  FFMA R14, R73, R79, R14 ;  /* 0x0000004f490e7223 */ /* 0x000fe2000000000e */
[----:B------:R-:W-:Y:S01]  /*b430*/  HADD2.F32 R75, -RZ, R130.H1_H1 ;  /* 0x30000082ff4b7230 */ /* 0x000fe20000004100 */
[----:B------:R-:W-:Y:S01]  /*b440*/  F2FP.SATFINITE.E5M2.F32.PACK_AB_MERGE_C R78, R11, R10, RZ ;  /* 0x0000000a0b4e723e */ /* 0x000fe200048060ff */
[C---:B------:R-:W-:Y:S01]  /*b450*/  FMUL R10, R70.reuse, R21 ;  /* 0x00000015460a7220 */ /* 0x040fe20000400000 */
[C---:B------:R-:W-:Y:S01]  /*b460*/  FMUL R21, R70.reuse, R28 ;  /* 0x0000001c46157220 */ /* 0x040fe20000400000 */
        /* <DEDUP_REMOVED lines=8> */
[C---:B------:R-:W-:Y:S01]  /*b4f0*/  FMUL R18, R70.reuse, R25 ;  /* 0x0000001946127220 */ /* 0x040fe20000400000 */
[----:B------:R-:W-:Y:S01]  /*b500*/  F2FP.SATFINITE.E5M2.F32.PACK_AB_MERGE_C R14, R15, R14, RZ ;  /* 0x0000000e0f0e723e */ /* 0x000fe200048060ff */
        /* <DEDUP_REMOVED lines=8> */
[C---:B------:R-:W-:Y:S01]  /*b590*/  FFMA R11, R73.reuse, R88, R11 ;  /* 0x00000058490b7223 */ /* 0x040fe2000000000b */
[----:B------:R-:W-:Y:S01]  /*b5a0*/  FMUL R22, R70, R29 ;  /* 0x0000001d46167220 */ /* 0x000fe20000400000 */
        /* <DEDUP_REMOVED lines=13> */
[----:B------:R-:W-:Y:S01]  /*b680*/  FMUL R20, R70, R27 ;  /* 0x0000001b46147220 */ /* 0x000fe20000400000 */
[--C-:B------:R-:W-:Y:S01]  /*b690*/  HADD2.F32 R96, -RZ, R146.reuse.H0_H0 ;  /* 0x20000092ff607230 */ /* 0x100fe20000004100 */
[----:B------:R-:W-:Y:S01]  /*b6a0*/  F2FP.SATFINITE.E5M2.F32.PACK_AB_MERGE_C R16, R10, R7, R16 ;  /* 0x000000070a10723e */ /* 0x000fe20004806010 */
[----:B------:R-:W-:Y:S02]  /*b6b0*/  HADD2.F32 R97, -RZ, R146.H1_H1 ;  /* 0x30000092ff617230 */ /* 0x000fe40000004100 */
        /* <DEDUP_REMOVED lines=28> */
[----:B------:R-:W-:Y:S01]  /*b880*/  F2FP.F16.E5M2.UNPACK_B R151, R151.H1 ;  /* 0x00000097ff97723e */ /* 0x000fe200030004ff */
[----:B------:R-:W-:Y:S01]  /*b890*/  FMUL R38, R70, R45 ;  /* 0x0000002d46267220 */ /* 0x000fe20000400000 */
[----:B------:R-:W-:Y:S01]  /*b8a0*/  F2FP.SATFINITE.E5M2.F32.PACK_AB_MERGE_C R19, R28, R27, RZ ;  /* 0x0000001b1c13723e */ /* 0x000fe200048060ff */
[----:B------:R-:W-:Y:S01]  /*b8b0*/  FFMA R31, R73, R104, R31 ;  /* 0x00000068491f7223 */ /* 0x000fe2000000001f */
[C---:B------:R-:W-:Y:S01]  /*b8c0*/  FMUL R45, R70.reuse, R52 ;  /* 0x00000034462d7220 */ /* 0x040fe20000400000 */
[C---:B------:R-:W-:Y:S01]  /*b8d0*/  FMUL R52, R70.reuse, R59 ;  /* 0x0000003b46347220 */ /* 0x040fe20000400000 */
[----:B------:R-:W-:Y:S01]  /*b8e0*/  F2FP.F16.E5M2.UNPACK_B R152, R152.H1 ;  /* 0x00000098ff98723e */ /* 0x000fe200030004ff */
[C---:B------:R-:W-:Y:S01]  /*b8f0*/  FMUL R59, R70.reuse, R66 ;  /* 0x00000042463b7220 */ /* 0x040fe20000400000 */
[----:B------:R-:W-:Y:S01]  /*b900*/  F2FP.SATFINITE.E5M2.F32.PACK_AB_MERGE_C R66, R13, R12, R14 ;  /* 0x0000000c0d42723e */ /* 0x000fe2000480600e */
        /* <DEDUP_REMOVED lines=11> */
[C---:B------:R-:W-:Y:S01]  /*b9c0*/  FFMA R35, R73.reuse, R108, R35 ;  /* 0x0000006c49237223 */ /* 0x040fe20000000023 */
[C---:B------:R-:W-:Y:S01]  /*b9d0*/  FMUL R36, R70.reuse, R43 ;  /* 0x0000002b46247220 */ /* 0x040fe20000400000 */
[--C-:B------:R-:W-:Y:S02]  /*b9e0*/  HADD2.F32 R112, -RZ, R150.reuse.H0_H0 ;  /* 0x20000096ff707230 */ /* 0x100fe40000004100 */
[C---:B------:R-:W-:Y:S01]  /*b9f0*/  FMUL R39, R70.reuse, R46 ;  /* 0x0000002e46277220 */ /* 0x040fe20000400000 */
        /* <DEDUP_REMOVED lines=13> */
[C---:B------:R-:W-:Y:S01]  /*bad0*/  FMUL R46, R70.reuse, R53 ;  /* 0x00000035462e7220 */ /* 0x040fe20000400000 */
[--C-:B------:R-:W-:Y:S02]  /*bae0*/  HADD2.F32 R120, -RZ, R152.reuse.H0_H0 ;  /* 0x20000098ff787230 */ /* 0x100fe40000004100 */
[C---:B------:R-:W-:Y:S01]  /*baf0*/  FMUL R50, R70.reuse, R57 ;  /* 0x0000003946327220 */ /* 0x040fe20000400000 */
[C---:B------:R-:W-:Y:S01]  /*bb00*/  FMUL R51, R70.reuse, R58 ;  /* 0x0000003a46337220 */ /* 0x040fe20000400000 */
[C---:B------:R-:W-:Y:S01]  /*bb10*/  FMUL R53, R70.reuse, R60 ;  /* 0x0000003c46357220 */ /* 0x040fe20000400000 */
[C---:B------:R-:W-:Y:S01]  /*bb20*/  FFMA R43, R73.reuse, R116, R43 ;  /* 0x00000074492b7223 */ /* 0x040fe2000000002b */
[----:B------:R-:W-:Y:S02]  /*bb30*/  HADD2.F32 R121, -RZ, R152.H1_H1 ;  /* 0x30000098ff797230 */ /* 0x000fe40000004100 */
[C---:B------:R-:W-:Y:S01]  /*bb40*/  FMUL R47, R70.reuse, R54 ;  /* 0x00000036462f7220 */ /* 0x040fe20000400000 */
[C---:B------:R-:W-:Y:S01]  /*bb50*/  FMUL R57, R70.reuse, R64 ;  /* 0x0000004046397220 */ /* 0x040fe20000400000 */
[C---:B------:R-:W-:Y:S01]  /*bb60*/  FMUL R58, R70.reuse, R65 ;  /* 0x00000041463a7220 */ /* 0x040fe20000400000 */
[C---:B------:R-:W-:Y:S01]  /*bb70*/  FMUL R60, R70.reuse, R67 ;  /* 0x00000043463c7220 */ /* 0x040fe20000400000 */
[----:B------:R-:W-:Y:S01]  /*bb80*/  FFMA R44, R73, R117, R44 ;  /* 0x00000075492c7223 */ /* 0x000fe2000000002c */
[C---:B------:R-:W-:Y:S01]  /*bb90*/  FMUL R48, R70.reuse, R55 ;  /* 0x0000003746307220 */ /* 0x040fe20000400000 */
[----:B------:R-:W-:Y:S01]  /*bba0*/  F2FP.SATFINITE.E5M2.F32.PACK_AB_MERGE_C R64, R5, R4, R76 ;  /* 0x000000040540723e */ /* 0x000fe2000480604c */
[----:B------:R-:W-:Y:S01]  /*bbb0*/  FFMA R45, R73, R118, R45 ;  /* 0x00000076492d7223 */ /* 0x000fe2000000002d */
[----:B------:R-:W-:Y:S01]  /*bbc0*/  F2FP.SATFINITE.E5M2.F32.PACK_AB_MERGE_C R65, R9, R8, R78 ;  /* 0x000000080941723e */ /* 0x000fe2000480604e */
[----:B------:R-:W-:Y:S01]  /*bbd0*/  FMUL R49, R70, R56 ;  /* 0x0000003846317220 */ /* 0x000fe20000400000 */
[----:B------:R-:W-:Y:S01]  /*bbe0*/  F2FP.SATFINITE.E5M2.F32.PACK_AB_MERGE_C R67, R2, R0, R3 ;  /* 0x000000000243723e */ /* 0x000fe20004806003 */
[C---:B------:R-:W-:Y:S01]  /*bbf0*/  FFMA R46, R73.reuse, R119, R46 ;  /* 0x00000077492e7223 */ /* 0x040fe2000000002e */
[----:B------:R-:W-:Y:S01]  /*bc00*/  F2FP.F16.E5M2.UNPACK_B R154, R154.H1 ;  /* 0x0000009aff9a723e */ /* 0x000fe200030004ff */
[--C-:B------:R-:W-:Y:S02]  /*bc10*/  HADD2.F32 R124, -RZ, R153.reuse.H0_H0 ;  /* 0x20000099ff7c7230 */ /* 0x100fe40000004100 */
[C---:B------:R-:W-:Y:S01]  /*bc20*/  FFMA R47, R73.reuse, R120, R47 ;  /* 0x00000078492f7223 */ /* 0x040fe2000000002f */
[----:B------:R1:W-:Y:S01]  /*bc30*/  STS.128 [R137+UR44+0xa200], R64 ;  /* 0x00a2004089007988 */ /* 0x0003e20008000c2c */
[----:B------:R-:W-:Y:S02]  /*bc40*/  HADD2.F32 R125, -RZ, R153.H1_H1 ;  /* 0x30000099ff7d7230 */ /* 0x000fe40000004100 */
[C---:B------:R-:W-:Y:S01]  /*bc50*/  FFMA R48, R73.reuse, R121, R48 ;  /* 0x0000007949307223 */ /* 0x040fe20000000030 */
[C---:B------:R-:W-:Y:S01]  /*bc60*/  FFMA R49, R73.reuse, R122, R49 ;  /* 0x0000007a49317223 */ /* 0x040fe20000000031 */
[----:B------:R-:W-:Y:S01]  /*bc70*/  F2FP.F16.E5M2.UNPACK_B R155, R155.H1 ;  /* 0x0000009bff9b723e */ /* 0x000fe200030004ff */
[C---:B------:R-:W-:Y:S01]  /*bc80*/  FFMA R50, R73.reuse, R123, R50 ;  /* 0x0000007b49327223 */ /* 0x040fe20000000032 */
[----:B------:R-:W-:Y:S01]  /*bc90*/  FMUL R54, R70, R61 ;  /* 0x0000003d46367220 */ /* 0x000fe20000400000 */
[--C-:B------:R-:W-:Y:S01]  /*bca0*/  HADD2.F32 R128, -RZ, R154.reuse.H0_H0 ;  /* 0x2000009aff807230 */ /* 0x100fe20000004100 */
[----:B------:R1:W-:Y:S01]  /*bcb0*/  STS.128 [R179+0xa010], R16 ;  /* 0x00a01010b3007388 */ /* 0x0003e20000000c00 */
[----:B------:R-:W-:Y:S01]  /*bcc0*/  F2FP.SATFINITE.E5M2.F32.PACK_AB_MERGE_C R35, R36, R35, RZ ;  /* 0x000000232423723e */ /* 0x000fe200048060ff */
[C---:B------:R-:W-:Y:S01]  /*bcd0*/  FFMA R51, R73.reuse, R124, R51 ;  /* 0x0000007c49337223 */ /* 0x040fe20000000033 */
[----:B------:R-:W-:Y:S01]  /*bce0*/  F2FP.SATFINITE.E5M2.F32.PACK_AB_MERGE_C R39, R40, R39, RZ ;  /* 0x000000272827723e */ /* 0x000fe200048060ff */
[----:B------:R-:W-:Y:S02]  /*bcf0*/  HADD2.F32 R129, -RZ, R154.H1_H1 ;  /* 0x3000009aff817230 */ /* 0x000fe40000004100 */
[C---:B------:R-:W-:Y:S01]  /*bd00*/  FMUL R55, R70.reuse, R62 ;  /* 0x0000003e46377220 */ /* 0x040fe20000400000 */
[C---:B------:R-:W-:Y:S01]  /*bd10*/  FFMA R52, R73.reuse, R125, R52 ;  /* 0x0000007d49347223 */ /* 0x040fe20000000034 */
[----:B------:R-:W-:Y:S01]  /*bd20*/  FMUL R56, R70, R63 ;  /* 0x0000003f46387220 */ /* 0x000fe20000400000 */
[C---:B------:R-:W-:Y:S01]  /*bd30*/  FFMA R53, R73.reuse, R126, R53 ;  /* 0x0000007e49357223 */ /* 0x040fe20000000035 */
[C---:B------:R-:W-:Y:S01]  /*bd40*/  FFMA R54, R73.reuse, R127, R54 ;  /* 0x0000007f49367223 */ /* 0x040fe20000000036 */
[--C-:B------:R-:W-:Y:S02]  /*bd50*/  HADD2.F32 R74, -RZ, R155.reuse.H0_H0 ;  /* 0x2000009bff4a7230 */ /* 0x100fe40000004100 */
[C---:B------:R-:W-:Y:S01]  /*bd60*/  FFMA R55, R73.reuse, R128, R55 ;  /* 0x0000008049377223 */ /* 0x040fe20000000037 */
[----:B------:R-:W-:Y:S02]  /*bd70*/  HADD2.F32 R131, -RZ, R155.H1_H1 ;  /* 0x3000009bff837230 */ /* 0x000fe40000004100 */
[C---:B------:R-:W-:Y:S01]  /*bd80*/  FFMA R56, R73.reuse, R129, R56 ;  /* 0x0000008149387223 */ /* 0x040fe20000000038 */
[----:B------:R-:W-:Y:S01]  /*bd90*/  F2FP.SATFINITE.E5M2.F32.PACK_AB_MERGE_C R43, R44, R43, RZ ;  /* 0x0000002b2c2b723e */ /* 0x000fe200048060ff */
[C---:B------:R-:W-:Y:S01]  /*bda0*/  FFMA R57, R73.reuse, R72, R57 ;  /* 0x0000004849397223 */ /* 0x040fe20000000039 */
[C---:B------:R-:W-:Y:S01]  /*bdb0*/  FFMA R58, R73.reuse, R75, R58 ;  /* 0x0000004b493a7223 */ /* 0x040fe2000000003a */
[C---:B------:R-:W-:Y:S01]  /*bdc0*/  FFMA R59, R73.reuse, R74, R59 ;  /* 0x0000004a493b7223 */ /* 0x040fe2000000003b */
[----:B------:R-:W-:Y:S01]  /*bdd0*/  F2FP.SATFINITE.E5M2.F32.PACK_AB_MERGE_C R33, R34, R33, R35 ;  /* 0x000000212221723e */ /* 0x000fe20004806023 */
[----:B------:R-:W-:Y:S01]  /*bde0*/  FFMA R60, R73, R131, R60 ;  /* 0x00000083493c7223 */ /* 0x000fe2000000003c */
[----:B------:R-:W-:Y:S02]  /*bdf0*/  F2FP.SATFINITE.E5M2.F32.PACK_AB_MERGE_C R32, R30, R29, R32 ;  /* 0x0000001d1e20723e */ /* 0x000fe40004806020 */
        /* <DEDUP_REMOVED lines=11> */
[----:B------:R-:W-:Y:S03]  /*beb0*/  IADD3 R68, PT, PT, R68, 0x1, RZ ;  /* 0x0000000144447810 */ /* 0x000fe60007ffe0ff */
        /* <DEDUP_REMOVED lines=18> */
.L_x_150:
[----:B------:R-:W-:Y:S05]  /*bfe0*/  BSYNC.RECONVERGENT B0 ;  /* 0x0000000000007941 */ /* 0x000fea0003800200 */
.L_x_149:
[----:B------:R-:W-:Y:S01]  /*bff0*/  R2UR UR4, R164 ;  /* 0x00000000a40472ca */ /* 0x000fe200000e0000 */
[----:B------:R-:W-:Y:S01]  /*c000*/  BAR.SYNC.DEFER_BLOCKING 0x1, 0x80 ;  /* 0x0042000000007b1d */ /* 0x000fe20000010000 */
[----:B------:R-:W-:Y:S01]  /*c010*/  ISETP.NE.AND P0, PT, R166, 0x2, PT ;  /* 0x00000002a600780c */ /* 0x000fe20003f05270 */
[----:B------:R-:W-:Y:S01]  /*c020*/  UISETP.NE.AND UP0, UPT, UR46, URZ, UPT ;  /* 0x000000ff2e00728c */ /* 0x000fe2000bf05270 */
[----:B------:R-:W-:Y:S01]  /*c030*/  ISETP.NE.AND P1, PT, R68, 0x2, PT ;  /* 0x000000024400780c */ /* 0x000fe20003f25270 */
[----:B------:R-:W-:Y:S01]  /*c040*/  UIADD3 UR20, UPT, UPT, UR37, UR61, URZ ;  /* 0x0000003d25147290 */ /* 0x000fe2000fffe0ff */
[----:B------:R-:W-:Y:S02]  /*c050*/  SEL R0, RZ, 0x1, P0 ;  /* 0x00000001ff007807 */ /* 0x000fe40000000000 */
[----:B------:R-:W-:Y:S02]  /*c060*/  SEL R3, RZ, 0x1, P1 ;  /* 0x00000001ff037807 */ /* 0x000fe40000800000 */
[----:B------:R-:W-:Y:S02]  /*c070*/  LOP3.LUT R171, R171, R0, RZ, 0x3c, !PT ;  /* 0x00000000abab7212 */ /* 0x000fe400078e3cff */
[----:B------:R-:W-:Y:S01]  /*c080*/  LOP3.LUT R172, R172, R3, RZ, 0x3c, !PT ;  /* 0x00000003acac7212 */ /* 0x000fe200078e3cff */
[----:B------:R-:W-:Y:S01]  /*c090*/  UIADD3 UR16, UPT, UPT, UR38, UR4, URZ ;  /* 0x0000000426107290 */ /* 0x000fe2000fffe0ff */
[----:B------:R-:W-:Y:S02]  /*c0a0*/  SEL R166, R166, RZ, P0 ;  /* 0x000000ffa6a67207 */ /* 0x000fe40000000000 */
[----:B------:R-:W-:Y:S01]  /*c0b0*/  SEL R68, R68, RZ, P1 ;  /* 0x000000ff44447207 */ /* 0x000fe20000800000 */
[----:B------:R-:W-:Y:S01]  /*c0c0*/  UMOV UR36, UR59 ;  /* 0x0000003b00247c82 */ /* 0x000fe20008000000 */
[----:B------:R-:W-:Y:S07]  /*c0d0*/  BRA.U UP0, `(.L_x_151) ;  /* 0xffffff9900907547 */ /* 0x000fee000b83ffff */
[----:B------:R-:W-:Y:S05]  /*c0e0*/  EXIT ;  /* 0x000000000000794d */ /* 0x000fea0003800000 */
.L_x_25:
[----:B--2---:R2:W3:Y:S02]  /*c0f0*/  SYNCS.PHASECHK.TRANS64.TRYWAIT P0, [R3+URZ+0x150], R2 ;  /* 0x00015002030075a7 */ /* 0x0044e400080011ff */
[----:B---3--:R-:W-:Y:S05]  /*c100*/  @!P0 NANOSLEEP.SYNCS 0x989680 ;  /* 0x009896800000895d */ /* 0x008fea0003900000 */
[----:B------:R-:W3:Y:S02]  /*c110*/  @!P0 SYNCS.PHASECHK.TRANS64 P0, [R3+URZ+0x150], R2 ;  /* 0x00015002030085a7 */ /* 0x000ee400080010ff */
[----:B---3--:R-:W-:Y:S05]  /*c120*/  @!P0 BRA `(.L_x_25) ;  /* 0xfffffffc00f08947 */ /* 0x008fea000383ffff */
[----:B------:R-:W-:Y:S05]  /*c130*/  BRA `(.L_x_152) ;  /* 0xffffff5800847947 */ /* 0x000fea000383ffff */
.L_x_28:
[----:B-1----:R-:W-:-:S07]  /*c140*/  MOV R0, UR33 ;  /* 0x0000002100007c02 */ /* 0x002fce0008000f00 */
.L_x_153:
[----:B-1----:R1:W2:Y:S02]  /*c150*/  SYNCS.PHASECHK.TRANS64.TRYWAIT P0, [R0+URZ+0x58], R3 ;  /* 0x00005803000075a7 */ /* 0x0022a400080011ff */
[----:B--2---:R-:W-:Y:S05]  /*c160*/  @!P0 NANOSLEEP.SYNCS 0x989680 ;  /* 0x009896800000895d */ /* 0x004fea0003900000 */
[----:B------:R-:W2:Y:S02]  /*c170*/  @!P0 SYNCS.PHASECHK.TRANS64 P0, [R0+URZ+0x58], R3 ;  /* 0x00005803000085a7 */ /* 0x000ea400080010ff */
[----:B--2---:R-:W-:Y:S05]  /*c180*/  @!P0 BRA `(.L_x_153) ;  /* 0xfffffffc00f08947 */ /* 0x004fea000383ffff */
[----:B------:R-:W-:Y:S05]  /*c190*/  BRA `(.L_x_27) ;  /* 0xffffff5800dc7947 */ /* 0x000fea000383ffff */
.L_x_35:
[----:B-1----:R-:W-:-:S07]  /*c1a0*/  MOV R0, UR17 ;  /* 0x0000001100007c02 */ /* 0x002fce0008000f00 */
.L_x_154:
[----:B-1----:R1:W2:Y:S02]  /*c1b0*/  SYNCS.PHASECHK.TRANS64.TRYWAIT P0, [R0+URZ+0x58], R3 ;  /* 0x00005803000075a7 */ /* 0x0022a400080011ff */
[----:B--2---:R-:W-:Y:S05]  /*c1c0*/  @!P0 NANOSLEEP.SYNCS 0x989680 ;  /* 0x009896800000895d */ /* 0x004fea0003900000 */
[----:B------:R-:W2:Y:S02]  /*c1d0*/  @!P0 SYNCS.PHASECHK.TRANS64 P0, [R0+URZ+0x58], R3 ;  /* 0x00005803000085a7 */ /* 0x000ea400080010ff */
[----:B--2---:R-:W-:Y:S05]  /*c1e0*/  @!P0 BRA `(.L_x_154) ;  /* 0xfffffffc00f08947 */ /* 0x004fea000383ffff */
[----:B------:R-:W-:Y:S05]  /*c1f0*/  BRA `(.L_x_34) ;  /* 0xffffff5c009c7947 */ /* 0x000fea000383ffff */
.L_x_40:
[----:B-1----:R1:W2:Y:S02]  /*c200*/  SYNCS.PHASECHK.TRANS64.TRYWAIT P0, [R3+URZ+0x100], R0 ;  /* 0x00010000030075a7 */ /* 0x0022a400080011ff */
[----:B--2---:R-:W-:Y:S05]  /*c210*/  @!P0 NANOSLEEP.SYNCS 0x989680 ;  /* 0x009896800000895d */ /* 0x004fea0003900000 */
[----:B------:R-:W2:Y:S02]  /*c220*/  @!P0 SYNCS.PHASECHK.TRANS64 P0, [R3+URZ+0x100], R0 ;  /* 0x00010000030085a7 */ /* 0x000ea400080010ff */
[----:B--2---:R-:W-:Y:S05]  /*c230*/  @!P0 BRA `(.L_x_40) ;  /* 0xfffffffc00f08947 */ /* 0x004fea000383ffff */
[----:B------:R-:W-:Y:S05]  /*c240*/  BRA `(.L_x_155) ;  /* 0xffffff6000447947 */ /* 0x000fea000383ffff */
.L_x_44:
[----:B-1----:R-:W-:-:S07]  /*c250*/  MOV R0, UR4 ;  /* 0x0000000400007c02 */ /* 0x002fce0008000f00 */
.L_x_156:
[----:B-1----:R1:W2:Y:S02]  /*c260*/  SYNCS.PHASECHK.TRANS64.TRYWAIT P0, [R0+URZ], R3 ;  /* 0x00000003000075a7 */ /* 0x0022a400080011ff */
[----:B--2---:R-:W-:Y:S05]  /*c270*/  @!P0 NANOSLEEP.SYNCS 0x989680 ;  /* 0x009896800000895d */ /* 0x004fea0003900000 */
[----:B------:R-:W2:Y:S02]  /*c280*/  @!P0 SYNCS.PHASECHK.TRANS64 P0, [R0+URZ], R3 ;  /* 0x00000003000085a7 */ /* 0x000ea400080010ff */
[----:B--2---:R-:W-:Y:S05]  /*c290*/  @!P0 BRA `(.L_x_156) ;  /* 0xfffffffc00f08947 */ /* 0x004fea000383ffff */
[----:B------:R-:W-:Y:S05]  /*c2a0*/  BRA `(.L_x_157) ;  /* 0xffffff6400ec7947 */ /* 0x000fea000383ffff */
.L_x_45:
[----:B------:R-:W-:-:S07]  /*c2b0*/  MOV R0, UR5 ;  /* 0x0000000500007c02 */ /* 0x000fce0008000f00 */
.L_x_158:
[----:B-1----:R1:W2:Y:S02]  /*c2c0*/  SYNCS.PHASECHK.TRANS64.TRYWAIT P0, [R0+URZ], R3 ;  /* 0x00000003000075a7 */ /* 0x0022a400080011ff */
[----:B--2---:R-:W-:Y:S05]  /*c2d0*/  @!P0 NANOSLEEP.SYNCS 0x989680 ;  /* 0x009896800000895d */ /* 0x004fea0003900000 */
[----:B------:R-:W2:Y:S02]  /*c2e0*/  @!P0 SYNCS.PHASECHK.TRANS64 P0, [R0+URZ], R3 ;  /* 0x00000003000085a7 */ /* 0x000ea400080010ff */
[----:B--2---:R-:W-:Y:S05]  /*c2f0*/  @!P0 BRA `(.L_x_158) ;  /* 0xfffffffc00f08947 */ /* 0x004fea000383ffff */
[----:B------:R-:W-:Y:S05]  /*c300*/  BRA `(.L_x_159) ;  /* 0xffffff6400f87947 */ /* 0x000fea000383ffff */
.L_x_46:
[----:B------:R-:W-:-:S07]  /*c310*/  MOV R0, UR5 ;  /* 0x0000000500007c02 */ /* 0x000fce0008000f00 */
.L_x_160:
[----:B-1----:R1:W2:Y:S02]  /*c320*/  SYNCS.PHASECHK.TRANS64.TRYWAIT P0, [R0+URZ], R3 ;  /* 0x00000003000075a7 */ /* 0x0022a400080011ff */
[----:B--2---:R-:W-:Y:S05]  /*c330*/  @!P0 NANOSLEEP.SYNCS 0x989680 ;  /* 0x009896800000895d */ /* 0x004fea0003900000 */
[----:B------:R-:W2:Y:S02]  /*c340*/  @!P0 SYNCS.PHASECHK.TRANS64 P0, [R0+URZ], R3 ;  /* 0x00000003000085a7 */ /* 0x000ea400080010ff */
[----:B--2---:R-:W-:Y:S05]  /*c350*/  @!P0 BRA `(.L_x_160) ;  /* 0xfffffffc00f08947 */ /* 0x004fea000383ffff */
[----:B------:R-:W-:Y:S05]  /*c360*/  BRA `(.L_x_161) ;  /* 0xffffff6800047947 */ /* 0x000fea000383ffff */
.L_x_47:
[----:B------:R-:W-:-:S07]  /*c370*/  MOV R0, UR5 ;  /* 0x0000000500007c02 */ /* 0x000fce0008000f00 */
.L_x_162:
[----:B-1----:R1:W2:Y:S02]  /*c380*/  SYNCS.PHASECHK.TRANS64.TRYWAIT P0, [R0+URZ], R3 ;  /* 0x00000003000075a7 */ /* 0x0022a400080011ff */
[----:B--2---:R-:W-:Y:S05]  /*c390*/  @!P0 NANOSLEEP.SYNCS 0x989680 ;  /* 0x009896800000895d */ /* 0x004fea0003900000 */
[----:B------:R-:W2:Y:S02]  /*c3a0*/  @!P0 SYNCS.PHASECHK.TRANS64 P0, [R0+URZ], R3 ;  /* 0x00000003000085a7 */ /* 0x000ea400080010ff */
[----:B--2---:R-:W-:Y:S05]  /*c3b0*/  @!P0 BRA `(.L_x_162) ;  /* 0xfffffffc00f08947 */ /* 0x004fea000383ffff */
[----:B------:R-:W-:Y:S05]  /*c3c0*/  BRA `(.L_x_163) ;  /* 0xffffff6800107947 */ /* 0x000fea000383ffff */
.L_x_48:
[----:B------:R-:W-:-:S07]  /*c3d0*/  MOV R0, UR5 ;  /* 0x0000000500007c02 */ /* 0x000fce0008000f00 */
.L_x_164:
[----:B-1----:R1:W2:Y:S02]  /*c3e0*/  SYNCS.PHASECHK.TRANS64.TRYWAIT P0, [R0+URZ], R3 ;  /* 0x00000003000075a7 */ /* 0x0022a400080011ff */
[----:B--2---:R-:W-:Y:S05]  /*c3f0*/  @!P0 NANOSLEEP.SYNCS 0x989680 ;  /* 0x009896800000895d */ /* 0x004fea0003900000 */
[----:B------:R-:W2:Y:S02]  /*c400*/  @!P0 SYNCS.PHASECHK.TRANS64 P0, [R0+URZ], R3 ;  /* 0x00000003000085a7 */ /* 0x000ea400080010ff */
[----:B--2---:R-:W-:Y:S05]  /*c410*/  @!P0 BRA `(.L_x_164) ;  /* 0xfffffffc00f08947 */ /* 0x004fea000383ffff */
[----:B------:R-:W-:Y:S05]  /*c420*/  BRA `(.L_x_165) ;  /* 0xffffff68001c7947 */ /* 0x000fea000383ffff */
.L_x_49:
[----:B------:R-:W-:-:S07]  /*c430*/  MOV R0, UR5 ;  /* 0x0000000500007c02 */ /* 0x000fce0008000f00 */
.L_x_166:
[----:B-1----:R1:W2:Y:S02]  /*c440*/  SYNCS.PHASECHK.TRANS64.TRYWAIT P0, [R0+URZ], R3 ;  /* 0x00000003000075a7 */ /* 0x0022a400080011ff */
[----:B--2---:R-:W-:Y:S05]  /*c450*/  @!P0 NANOSLEEP.SYNCS 0x989680 ;  /* 0x009896800000895d */ /* 0x004fea0003900000 */
[----:B------:R-:W2:Y:S02]  /*c460*/  @!P0 SYNCS.PHASECHK.TRANS64 P0, [R0+URZ], R3 ;  /* 0x00000003000085a7 */ /* 0x000ea400080010ff */
[----:B--2---:R-:W-:Y:S05]  /*c470*/  @!P0 BRA `(.L_x_166) ;  /* 0xfffffffc00f08947 */ /* 0x004fea000383ffff */
[----:B------:R-:W-:Y:S05]  /*c480*/  BRA `(.L_x_167) ;  /* 0xffffff6800287947 */ /* 0x000fea000383ffff */
.L_x_50:
[----:B------:R-:W-:-:S07]  /*c490*/  MOV R0, UR5 ;  /* 0x0000000500007c02 */ /* 0x000fce0008000f00 */
.L_x_168:
[----:B-1----:R1:W2:Y:S02]  /*c4a0*/  SYNCS.PHASECHK.TRANS64.TRYWAIT P0, [R0+URZ], R3 ;  /* 0x00000003000075a7 */ /* 0x0022a400080011ff */
[----:B--2---:R-:W-:Y:S05]  /*c4b0*/  @!P0 NANOSLEEP.SYNCS 0x989680 ;  /* 0x009896800000895d */ /* 0x004fea0003900000 */
[----:B------:R-:W2:Y:S02]  /*c4c0*/  @!P0 SYNCS.PHASECHK.TRANS64 P0, [R0+URZ], R3 ;  /* 0x00000003000085a7 */ /* 0x000ea400080010ff */
[----:B--2---:R-:W-:Y:S05]  /*c4d0*/  @!P0 BRA `(.L_x_168) ;  /* 0xfffffffc00f08947 */ /* 0x004fea000383ffff */
[----:B------:R-:W-:Y:S05]  /*c4e0*/  BRA `(.L_x_169) ;  /* 0xffffff6800347947 */ /* 0x000fea000383ffff */
.L_x_51:
[----:B------:R-:W-:-:S07]  /*c4f0*/  MOV R0, UR5 ;  /* 0x0000000500007c02 */ /* 0x000fce0008000f00 */
.L_x_170:
[----:B-1----:R1:W2:Y:S02]  /*c500*/  SYNCS.PHASECHK.TRANS64.TRYWAIT P0, [R0+URZ], R3 ;  /* 0x00000003000075a7 */ /* 0x0022a400080011ff */
[----:B--2---:R-:W-:Y:S05]  /*c510*/  @!P0 NANOSLEEP.SYNCS 0x989680 ;  /* 0x009896800000895d */ /* 0x004fea0003900000 */
[----:B------:R-:W2:Y:S02]  /*c520*/  @!P0 SYNCS.PHASECHK.TRANS64 P0, [R0+URZ], R3 ;  /* 0x00000003000085a7 */ /* 0x000ea400080010ff */
[----:B--2---:R-:W-:Y:S05]  /*c530*/  @!P0 BRA `(.L_x_170) ;  /* 0xfffffffc00f08947 */ /* 0x004fea000383ffff */
[----:B------:R-:W-:Y:S05]  /*c540*/  BRA `(.L_x_171) ;  /* 0xffffff6800407947 */ /* 0x000fea000383ffff */
.L_x_52:
[----:B------:R-:W-:-:S07]  /*c550*/  MOV R0, UR5 ;  /* 0x0000000500007c02 */ /* 0x000fce0008000f00 */
.L_x_172:
[----:B-1----:R1:W2:Y:S02]  /*c560*/  SYNCS.PHASECHK.TRANS64.TRYWAIT P0, [R0+URZ], R3 ;  /* 0x00000003000075a7 */ /* 0x0022a400080011ff */
[----:B--2---:R-:W-:Y:S05]  /*c570*/  @!P0 NANOSLEEP.SYNCS 0x989680 ;  /* 0x009896800000895d */ /* 0x004fea0003900000 */
[----:B------:R-:W2:Y:S02]  /*c580*/  @!P0 SYNCS.PHASECHK.TRANS64 P0, [R0+URZ], R3 ;  /* 0x00000003000085a7 */ /* 0x000ea400080010ff */
[----:B--2---:R-:W-:Y:S05]  /*c590*/  @!P0 BRA `(.L_x_172) ;  /* 0xfffffffc00f08947 */ /* 0x004fea000383ffff */
[----:B------:R-:W-:Y:S05]  /*c5a0*/  BRA `(.L_x_173) ;  /* 0xffffff68004c7947 */ /* 0x000fea000383ffff */
.L_x_53:
[----:B------:R-:W-:-:S07]  /*c5b0*/  MOV R0, UR5 ;  /* 0x0000000500007c02 */ /* 0x000fce0008000f00 */
.L_x_174:
[----:B-1----:R1:W2:Y:S02]  /*c5c0*/  SYNCS.PHASECHK.TRANS64.TRYWAIT P0, [R0+URZ], R3 ;  /* 0x00000003000075a7 */ /* 0x0022a400080011ff */
[----:B--2---:R-:W-:Y:S05]  /*c5d0*/  @!P0 NANOSLEEP.SYNCS 0x989680 ;  /* 0x009896800000895d */ /* 0x004fea0003900000 */
[----:B------:R-:W2:Y:S02]  /*c5e0*/  @!P0 SYNCS.PHASECHK.TRANS64 P0, [R0+URZ], R3 ;  /* 0x00000003000085a7 */ /* 0x000ea400080010ff */
[----:B--2---:R-:W-:Y:S05]  /*c5f0*/  @!P0 BRA `(.L_x_174) ;  /* 0xfffffffc00f08947 */ /* 0x004fea000383ffff */
[----:B------:R-:W-:Y:S05]  /*c600*/  BRA `(.L_x_175) ;  /* 0xffffff6800587947 */ /* 0x000fea000383ffff */
.L_x_56:
[----:B--2---:R2:W3:Y:S02]  /*c610*/  SYNCS.PHASECHK.TRANS64.TRYWAIT P0, [R2+URZ+0x140], R5 ;  /* 0x00014005020075a7 */ /* 0x0044e400080011ff */
[----:B---3--:R-:W-:Y:S05]  /*c620*/  @!P0 NANOSLEEP.SYNCS 0x989680 ;  /* 0x009896800000895d */ /* 0x008fea0003900000 */
[----:B------:R-:W3:Y:S02]  /*c630*/  @!P0 SYNCS.PHASECHK.TRANS64 P0, [R2+URZ+0x140], R5 ;  /* 0x00014005020085a7 */ /* 0x000ee400080010ff */
[----:B---3--:R-:W-:Y:S05]  /*c640*/  @!P0 BRA `(.L_x_56) ;  /* 0xfffffffc00f08947 */ /* 0x008fea000383ffff */
[----:B------:R-:W-:Y:S05]  /*c650*/  BRA `(.L_x_176) ;  /* 0xffffff6800b47947 */ /* 0x000fea000383ffff */
.L_x_57:
[----:B------:R-:W-:-:S07]  /*c660*/  MOV R2, UR4 ;  /* 0x0000000400027c02 */ /* 0x000fce0008000f00 */
.L_x_177:
[----:B--2---:R2:W3:Y:S02]  /*c670*/  SYNCS.PHASECHK.TRANS64.TRYWAIT P0, [R2+URZ+0x110], R5 ;  /* 0x00011005020075a7 */ /* 0x0044e400080011ff */
[----:B---3--:R-:W-:Y:S05]  /*c680*/  @!P0 NANOSLEEP.SYNCS 0x989680 ;  /* 0x009896800000895d */ /* 0x008fea0003900000 */
[----:B------:R-:W3:Y:S02]  /*c690*/  @!P0 SYNCS.PHASECHK.TRANS64 P0, [R2+URZ+0x110], R5 ;  /* 0x00011005020085a7 */ /* 0x000ee400080010ff */
[----:B---3--:R-:W-:Y:S05]  /*c6a0*/  @!P0 BRA `(.L_x_177) ;  /* 0xfffffffc00f08947 */ /* 0x008fea000383ffff */
[----:B------:R-:W-:Y:S05]  /*c6b0*/  BRA `(.L_x_178) ;  /* 0xffffff6800c47947 */ /* 0x000fea000383ffff */
.L_x_58:
[----:B--2---:R2:W3:Y:S02]  /*c6c0*/  SYNCS.PHASECHK.TRANS64.TRYWAIT P1, [R2+URZ+0x100], R5 ;  /* 0x00010005020075a7 */ /* 0x0044e400080211ff */
[----:B---3--:R-:W-:Y:S05]  /*c6d0*/  @!P1 NANOSLEEP.SYNCS 0x989680 ;  /* 0x009896800000995d */ /* 0x008fea0003900000 */
[----:B------:R-:W3:Y:S02]  /*c6e0*/  @!P1 SYNCS.PHASECHK.TRANS64 P1, [R2+URZ+0x100], R5 ;  /* 0x00010005020095a7 */ /* 0x000ee400080210ff */
[----:B---3--:R-:W-:Y:S05]  /*c6f0*/  @!P1 BRA `(.L_x_58) ;  /* 0xfffffffc00f09947 */ /* 0x008fea000383ffff */
[----:B------:R-:W-:Y:S05]  /*c700*/  BRA `(.L_x_179) ;  /* 0xffffff6800f47947 */ /* 0x000fea000383ffff */
.L_x_61:
[----:B------:R-:W-:-:S07]  /*c710*/  MOV R0, UR4 ;  /* 0x0000000400007c02 */ /* 0x000fce0008000f00 */
.L_x_180:
[----:B--2---:R2:W3:Y:S02]  /*c720*/  SYNCS.PHASECHK.TRANS64.TRYWAIT P0, [R0+URZ+0x110], R3 ;  /* 0x00011003000075a7 */ /* 0x0044e400080011ff */
[----:B---3--:R-:W-:Y:S05]  /*c730*/  @!P0 NANOSLEEP.SYNCS 0x989680 ;  /* 0x009896800000895d */ /* 0x008fea0003900000 */
[----:B------:R-:W3:Y:S02]  /*c740*/  @!P0 SYNCS.PHASECHK.TRANS64 P0, [R0+URZ+0x110], R3 ;  /* 0x00011003000085a7 */ /* 0x000ee400080010ff */
[----:B---3--:R-:W-:Y:S05]  /*c750*/  @!P0 BRA `(.L_x_180) ;  /* 0xfffffffc00f08947 */ /* 0x008fea000383ffff */
[----:B------:R-:W-:Y:S05]  /*c760*/  BRA `(.L_x_60) ;  /* 0xffffff6c00487947 */ /* 0x000fea000383ffff */
.L_x_70:
[----:B--2---:R-:W-:-:S04]  /*c770*/  MOV R0, UR5 ;  /* 0x0000000500007c02 */ /* 0x004fc80008000f00 */
[----:B------:R2:W3:Y:S03]  /*c780*/  SYNCS.PHASECHK.TRANS64.TRYWAIT P0, [R0+URZ+0x8], R7 ;  /* 0x00000807000075a7 */ /* 0x0004e600080011ff */
[----:B---3--:R-:W-:Y:S05]  /*c790*/  @!P0 NANOSLEEP.SYNCS 0x989680 ;  /* 0x009896800000895d */ /* 0x008fea0003900000 */
[----:B------:R-:W3:Y:S02]  /*c7a0*/  @!P0 SYNCS.PHASECHK.TRANS64 P0, [R0+URZ+0x8], R7 ;  /* 0x00000807000085a7 */ /* 0x000ee400080010ff */
[----:B---3--:R-:W-:Y:S05]  /*c7b0*/  @!P0 BRA `(.L_x_70) ;  /* 0xfffffffc00ec8947 */ /* 0x008fea000383ffff */
[----:B------:R-:W-:Y:S05]  /*c7c0*/  BRA `(.L_x_69) ;  /* 0xffffff6c00fc7947 */ /* 0x000fea000383ffff */
.L_x_72:
[----:B------:R-:W-:Y:S01]  /*c7d0*/  BSSY B0, `(.L_x_181) ;  /* 0x0000006000007945 */ /* 0x000fe20003800000 */
[----:B------:R-:W-:-:S07]  /*c7e0*/  MOV R15, 0xffffffff ;  /* 0xffffffff000f7802 */ /* 0x000fce0000000f00 */
[----:B-12--5:R-:W-:Y:S05]  /*c7f0*/  WARPSYNC.COLLECTIVE R15, `(.L_x_182) ;  /* 0x000000000f0c7348 */ /* 0x026fea0003c00000 */
[----:B------:R-:W-:Y:S02]  /*c800*/  ELECT P6, UR79, PT ;  /* 0x00000000004f782f */ /* 0x000fe400038c0000 */
[----:B------:R-:W-:Y:S01]  /*c810*/  MOV R14, UR79 ;  /* 0x0000004f000e7c02 */ /* 0x000fe20008000f00 */
[----:B-12--5:R-:W-:Y:S10]  /*c820*/  ENDCOLLECTIVE ;  /* 0x000000000000791b */ /* 0x026ff40003800000 */
.L_x_182:
[----:B------:R-:W-:Y:S05]  /*c830*/  BSYNC B0 ;  /* 0x0000000000007941 */ /* 0x000fea0003800000 */
.L_x_181:
[----:B------:R-:W-:Y:S01]  /*c840*/  PLOP3.LUT P0, PT, P6, PT, PT, 0x80, 0x8 ;  /* 0x000000000008781c */ /* 0x000fe2000370f070 */
[----:B------:R-:W-:-:S12]  /*c850*/  BRA `(.L_x_183) ;  /* 0xffffff7000287947 */ /* 0x000fd8000383ffff */
.L_x_74:
[----:B--2---:R-:W-:-:S04]  /*c860*/  MOV R0, UR5 ;  /* 0x0000000500007c02 */ /* 0x004fc80008000f00 */
[----:B------:R2:W3:Y:S03]  /*c870*/  SYNCS.PHASECHK.TRANS64.TRYWAIT P0, [R0+URZ+0x8], R5 ;  /* 0x00000805000075a7 */ /* 0x0004e600080011ff */
[----:B---3--:R-:W-:Y:S05]  /*c880*/  @!P0 NANOSLEEP.SYNCS 0x989680 ;  /* 0x009896800000895d */ /* 0x008fea0003900000 */
[----:B------:R-:W3:Y:S02]  /*c890*/  @!P0 SYNCS.PHASECHK.TRANS64 P0, [R0+URZ+0x8], R5 ;  /* 0x00000805000085a7 */ /* 0x000ee400080010ff */
[----:B---3--:R-:W-:Y:S05]  /*c8a0*/  @!P0 BRA `(.L_x_74) ;  /* 0xfffffffc00ec8947 */ /* 0x008fea000383ffff */
[----:B------:R-:W-:Y:S05]  /*c8b0*/  BRA `(.L_x_73) ;  /* 0xffffff70002c7947 */ /* 0x000fea000383ffff */
.L_x_75:
[----:B-1----:R1:W2:Y:S02]  /*c8c0*/  SYNCS.PHASECHK.TRANS64.TRYWAIT P0, [R0+URZ+0x100], R5 ;  /* 0x00010005000075a7 */ /* 0x0022a400080011ff */
[----:B--2---:R-:W-:Y:S05]  /*c8d0*/  @!P0 NANOSLEEP.SYNCS 0x989680 ;  /* 0x009896800000895d */ /* 0x004fea0003900000 */
[----:B------:R-:W2:Y:S02]  /*c8e0*/  @!P0 SYNCS.PHASECHK.TRANS64 P0, [R0+URZ+0x100], R5 ;  /* 0x00010005000085a7 */ /* 0x000ea400080010ff */
[----:B--2---:R-:W-:Y:S05]  /*c8f0*/  @!P0 BRA `(.L_x_75) ;  /* 0xfffffffc00f08947 */ /* 0x004fea000383ffff */
[----:B------:R-:W-:Y:S05]  /*c900*/  BRA `(.L_x_184) ;  /* 0xffffff7400087947 */ /* 0x000fea000383ffff */
.L_x_77:
[----:B------:R-:W-:-:S07]  /*c910*/  MOV R0, UR23 ;  /* 0x0000001700007c02 */ /* 0x000fce0008000f00 */
.L_x_185:
[----:B-1----:R1:W2:Y:S02]  /*c920*/  SYNCS.PHASECHK.TRANS64.TRYWAIT P0, [R0+URZ+0x130], R5 ;  /* 0x00013005000075a7 */ /* 0x0022a400080011ff */
[----:B--2---:R-:W-:Y:S05]  /*c930*/  @!P0 NANOSLEEP.SYNCS 0x989680 ;  /* 0x009896800000895d */ /* 0x004fea0003900000 */
[----:B------:R-:W2:Y:S02]  /*c940*/  @!P0 SYNCS.PHASECHK.TRANS64 P0, [R0+URZ+0x130], R5 ;  /* 0x00013005000085a7 */ /* 0x000ea400080010ff */
[----:B--2---:R-:W-:Y:S05]  /*c950*/  @!P0 BRA `(.L_x_185) ;  /* 0xfffffffc00f08947 */ /* 0x004fea000383ffff */
[----:B------:R-:W-:Y:S05]  /*c960*/  BRA `(.L_x_186) ;  /* 0xffffff7400547947 */ /* 0x000fea000383ffff */
.L_x_80:
[----:B------:R-:W-:Y:S07]  /*c970*/  MOV R0, UR5 ;  /* 0x0000000500007c02 */ /* 0x000fee0008000f00 */
.L_x_187:
[----:B-1----:R1:W2:Y:S02]  /*c980*/  SYNCS.PHASECHK.TRANS64.TRYWAIT P0, [R0+URZ], R5 ;  /* 0x00000005000075a7 */ /* 0x0022a400080011ff */
[----:B--2---:R-:W-:Y:S05]  /*c990*/  @!P0 NANOSLEEP.SYNCS 0x989680 ;  /* 0x009896800000895d */ /* 0x004fea0003900000 */
[----:B------:R-:W2:Y:S02]  /*c9a0*/  @!P0 SYNCS.PHASECHK.TRANS64 P0, [R0+URZ], R5 ;  /* 0x00000005000085a7 */ /* 0x000ea400080010ff */
[----:B--2---:R-:W-:Y:S05]  /*c9b0*/  @!P0 BRA `(.L_x_187) ;  /* 0xfffffffc00f08947 */ /* 0x004fea000383ffff */
[----:B------:R-:W-:Y:S05]  /*c9c0*/  BRA `(.L_x_79) ;  /* 0xffffff7400687947 */ /* 0x000fea000383ffff */
.L_x_84:
[----:B-1----:R-:W-:-:S07]  /*c9d0*/  MOV R0, UR4 ;  /* 0x0000000400007c02 */ /* 0x002fce0008000f00 */
.L_x_188:
[----:B-1----:R1:W2:Y:S02]  /*c9e0*/  SYNCS.PHASECHK.TRANS64.TRYWAIT P0, [R0+URZ], R3 ;  /* 0x00000003000075a7 */ /* 0x0022a400080011ff */
[----:B--2---:R-:W-:Y:S05]  /*c9f0*/  @!P0 NANOSLEEP.SYNCS 0x989680 ;  /* 0x009896800000895d */ /* 0x004fea0003900000 */
[----:B------:R-:W2:Y:S02]  /*ca00*/  @!P0 SYNCS.PHASECHK.TRANS64 P0, [R0+URZ], R3 ;  /* 0x00000003000085a7 */ /* 0x000ea400080010ff */
[----:B--2---:R-:W-:Y:S05]  /*ca10*/  @!P0 BRA `(.L_x_188) ;  /* 0xfffffffc00f08947 */ /* 0x004fea000383ffff */
[----:B------:R-:W-:Y:S05]  /*ca20*/  BRA `(.L_x_189) ;  /* 0xffffff7800347947 */ /* 0x000fea000383ffff */
.L_x_87:
[----:B------:R-:W-:-:S07]  /*ca30*/  MOV R0, UR17 ;  /* 0x0000001100007c02 */ /* 0x000fce0008000f00 */
.L_x_190:
[----:B-1----:R1:W2:Y:S02]  /*ca40*/  SYNCS.PHASECHK.TRANS64.TRYWAIT P1, [R0+URZ+0x160], R3 ;  /* 0x00016003000075a7 */ /* 0x0022a400080211ff */
[----:B--2---:R-:W-:Y:S05]  /*ca50*/  @!P1 NANOSLEEP.SYNCS 0x989680 ;  /* 0x009896800000995d */ /* 0x004fea0003900000 */
[----:B------:R-:W2:Y:S02]  /*ca60*/  @!P1 SYNCS.PHASECHK.TRANS64 P1, [R0+URZ+0x160], R3 ;  /* 0x00016003000095a7 */ /* 0x000ea400080210ff */
[----:B--2---:R-:W-:Y:S05]  /*ca70*/  @!P1 BRA `(.L_x_190) ;  /* 0xfffffffc00f09947 */ /* 0x004fea000383ffff */
[----:B------:R-:W-:Y:S05]  /*ca80*/  BRA `(.L_x_191) ;  /* 0xffffff7800807947 */ /* 0x000fea000383ffff */
.L_x_92:
[----:B---3--:R3:W4:Y:S02]  /*ca90*/  SYNCS.PHASECHK.TRANS64.TRYWAIT P0, [R12+URZ+0x100], R9 ;  /* 0x000100090c0075a7 */ /* 0x00872400080011ff */
[----:B----4-:R-:W-:Y:S05]  /*caa0*/  @!P0 NANOSLEEP.SYNCS 0x989680 ;  /* 0x009896800000895d */ /* 0x010fea0003900000 */
[----:B------:R-:W4:Y:S02]  /*cab0*/  @!P0 SYNCS.PHASECHK.TRANS64 P0, [R12+URZ+0x100], R9 ;  /* 0x000100090c0085a7 */ /* 0x000f2400080010ff */
[----:B----4-:R-:W-:Y:S05]  /*cac0*/  @!P0 BRA `(.L_x_92) ;  /* 0xfffffffc00f08947 */ /* 0x010fea000383ffff */
[----:B------:R-:W-:Y:S05]  /*cad0*/  BRA `(.L_x_192) ;  /* 0xffffff7c00a87947 */ /* 0x000fea000383ffff */
.L_x_95:
[----:B------:R-:W-:Y:S07]  /*cae0*/  MOV R0, UR21 ;  /* 0x0000001500007c02 */ /* 0x000fee0008000f00 */
.L_x_193:
[----:B-1----:R1:W3:Y:S02]  /*caf0*/  SYNCS.PHASECHK.TRANS64.TRYWAIT P2, [R0+URZ+0xf8], R11 ;  /* 0x0000f80b000075a7 */ /* 0x0022e400080411ff */
[----:B---3--:R-:W-:Y:S05]  /*cb00*/  @!P2 NANOSLEEP.SYNCS 0x989680 ;  /* 0x009896800000a95d */ /* 0x008fea0003900000 */
[----:B------:R-:W3:Y:S02]  /*cb10*/  @!P2 SYNCS.PHASECHK.TRANS64 P2, [R0+URZ+0xf8], R11 ;  /* 0x0000f80b0000a5a7 */ /* 0x000ee400080410ff */
[----:B---3--:R-:W-:Y:S05]  /*cb20*/  @!P2 BRA `(.L_x_193) ;  /* 0xfffffffc00f0a947 */ /* 0x008fea000383ffff */
[----:B------:R-:W-:Y:S05]  /*cb30*/  BRA `(.L_x_94) ;  /* 0xffffff8400107947 */ /* 0x000fea000383ffff */
.L_x_98:
[----:B---3--:R-:W-:Y:S07]  /*cb40*/  MOV R0, UR21 ;  /* 0x0000001500007c02 */ /* 0x008fee0008000f00 */
.L_x_194:
[----:B-1----:R1:W3:Y:S02]  /*cb50*/  SYNCS.PHASECHK.TRANS64.TRYWAIT P0, [R0+URZ+0xd0], R9 ;  /* 0x0000d009000075a7 */ /* 0x0022e400080011ff */
[----:B---3--:R-:W-:Y:S05]  /*cb60*/  @!P0 NANOSLEEP.SYNCS 0x989680 ;  /* 0x009896800000895d */ /* 0x008fea0003900000 */
[----:B------:R-:W3:Y:S02]  /*cb70*/  @!P0 SYNCS.PHASECHK.TRANS64 P0, [R0+URZ+0xd0], R9 ;  /* 0x0000d009000085a7 */ /* 0x000ee400080010ff */
[----:B---3--:R-:W-:Y:S05]  /*cb80*/  @!P0 BRA `(.L_x_194) ;  /* 0xfffffffc00f08947 */ /* 0x008fea000383ffff */
[----:B------:R-:W-:Y:S05]  /*cb90*/  BRA `(.L_x_195) ;  /* 0xffffff84006c7947 */ /* 0x000fea000383ffff */
.L_x_99:
[----:B------:R-:W-:Y:S07]  /*cba0*/  MOV R0, UR21 ;  /* 0x0000001500007c02 */ /* 0x000fee0008000f00 */
.L_x_196:
[----:B-1----:R1:W3:Y:S02]  /*cbb0*/  SYNCS.PHASECHK.TRANS64.TRYWAIT P0, [R0+URZ+0xd8], R9 ;  /* 0x0000d809000075a7 */ /* 0x0022e400080011ff */
[----:B---3--:R-:W-:Y:S05]  /*cbc0*/  @!P0 NANOSLEEP.SYNCS 0x989680 ;  /* 0x009896800000895d */ /* 0x008fea0003900000 */
[----:B------:R-:W3:Y:S02]  /*cbd0*/  @!P0 SYNCS.PHASECHK.TRANS64 P0, [R0+URZ+0xd8], R9 ;  /* 0x0000d809000085a7 */ /* 0x000ee400080010ff */
[----:B---3--:R-:W-:Y:S05]  /*cbe0*/  @!P0 BRA `(.L_x_196) ;  /* 0xfffffffc00f08947 */ /* 0x008fea000383ffff */
[----:B------:R-:W-:Y:S05]  /*cbf0*/  BRA `(.L_x_197) ;  /* 0xffffff8400a87947 */ /* 0x000fea000383ffff */
.L_x_100:
[----:B------:R-:W-:Y:S07]  /*cc00*/  MOV R0, UR21 ;  /* 0x0000001500007c02 */ /* 0x000fee0008000f00 */
.L_x_198:
[----:B-1----:R1:W3:Y:S02]  /*cc10*/  SYNCS.PHASECHK.TRANS64.TRYWAIT P0, [R0+URZ+0xe0], R9 ;  /* 0x0000e009000075a7 */ /* 0x0022e400080011ff */
[----:B---3--:R-:W-:Y:S05]  /*cc20*/  @!P0 NANOSLEEP.SYNCS 0x989680 ;  /* 0x009896800000895d */ /* 0x008fea0003900000 */
[----:B------:R-:W3:Y:S02]  /*cc30*/  @!P0 SYNCS.PHASECHK.TRANS64 P0, [R0+URZ+0xe0], R9 ;  /* 0x0000e009000085a7 */ /* 0x000ee400080010ff */
[----:B---3--:R-:W-:Y:S05]  /*cc40*/  @!P0 BRA `(.L_x_198) ;  /* 0xfffffffc00f08947 */ /* 0x008fea000383ffff */
[----:B------:R-:W-:Y:S05]  /*cc50*/  BRA `(.L_x_199) ;  /* 0xffffff8400f07947 */ /* 0x000fea000383ffff */
.L_x_101:
[----:B------:R-:W-:Y:S07]  /*cc60*/  MOV R0, UR21 ;  /* 0x0000001500007c02 */ /* 0x000fee0008000f00 */
.L_x_200:
[----:B-1----:R1:W3:Y:S02]  /*cc70*/  SYNCS.PHASECHK.TRANS64.TRYWAIT P0, [R0+URZ+0xe8], R9 ;  /* 0x0000e809000075a7 */ /* 0x0022e400080011ff */
[----:B---3--:R-:W-:Y:S05]  /*cc80*/  @!P0 NANOSLEEP.SYNCS 0x989680 ;  /* 0x009896800000895d */ /* 0x008fea0003900000 */
[----:B------:R-:W3:Y:S02]  /*cc90*/  @!P0 SYNCS.PHASECHK.TRANS64 P0, [R0+URZ+0xe8], R9 ;  /* 0x0000e809000085a7 */ /* 0x000ee400080010ff */
[----:B---3--:R-:W-:Y:S05]  /*cca0*/  @!P0 BRA `(.L_x_200) ;  /* 0xfffffffc00f08947 */ /* 0x008fea000383ffff */
[----:B------:R-:W-:Y:S05]  /*ccb0*/  BRA `(.L_x_201) ;  /* 0xffffff8800347947 */ /* 0x000fea000383ffff */
.L_x_103:
[----:B------:R-:W-:-:S07]  /*ccc0*/  MOV R0, UR21 ;  /* 0x0000001500007c02 */ /* 0x000fce0008000f00 */
.L_x_202:
[----:B-1----:R1:W4:Y:S02]  /*ccd0*/  SYNCS.PHASECHK.TRANS64.TRYWAIT P0, [R0+URZ+0xd0], R3 ;  /* 0x0000d003000075a7 */ /* 0x00232400080011ff */
[----:B----4-:R-:W-:Y:S05]  /*cce0*/  @!P0 NANOSLEEP.SYNCS 0x989680 ;  /* 0x009896800000895d */ /* 0x010fea0003900000 */
[----:B------:R-:W4:Y:S02]  /*ccf0*/  @!P0 SYNCS.PHASECHK.TRANS64 P0, [R0+URZ+0xd0], R3 ;  /* 0x0000d003000085a7 */ /* 0x000f2400080010ff */
[----:B----4-:R-:W-:Y:S05]  /*cd00*/  @!P0 BRA `(.L_x_202) ;  /* 0xfffffffc00f08947 */ /* 0x010fea000383ffff */
[----:B------:R-:W-:Y:S05]  /*cd10*/  BRA `(.L_x_203) ;  /* 0xffffff8800a87947 */ /* 0x000fea000383ffff */
.L_x_104:
[----:B-1----:R-:W-:-:S07]  /*cd20*/  MOV R0, UR21 ;  /* 0x0000001500007c02 */ /* 0x002fce0008000f00 */
.L_x_204:
[----:B-1----:R1:W4:Y:S02]  /*cd30*/  SYNCS.PHASECHK.TRANS64.TRYWAIT P0, [R0+URZ+0xd8], R3 ;  /* 0x0000d803000075a7 */ /* 0x00232400080011ff */
[----:B----4-:R-:W-:Y:S05]  /*cd40*/  @!P0 NANOSLEEP.SYNCS 0x989680 ;  /* 0x009896800000895d */ /* 0x010fea0003900000 */
[----:B------:R-:W4:Y:S02]  /*cd50*/  @!P0 SYNCS.PHASECHK.TRANS64 P0, [R0+URZ+0xd8], R3 ;  /* 0x0000d803000085a7 */ /* 0x000f2400080010ff */
[----:B----4-:R-:W-:Y:S05]  /*cd60*/  @!P0 BRA `(.L_x_204) ;  /* 0xfffffffc00f08947 */ /* 0x010fea000383ffff */
[----:B------:R-:W-:Y:S05]  /*cd70*/  BRA `(.L_x_205) ;  /* 0xffffff8800987947 */ /* 0x000fea000383ffff */
.L_x_105:
[----:B-1----:R-:W-:-:S07]  /*cd80*/  MOV R0, UR21 ;  /* 0x0000001500007c02 */ /* 0x002fce0008000f00 */
.L_x_206:
[----:B-1----:R1:W4:Y:S02]  /*cd90*/  SYNCS.PHASECHK.TRANS64.TRYWAIT P0, [R0+URZ+0xe0], R3 ;  /* 0x0000e003000075a7 */ /* 0x00232400080011ff */
[----:B----4-:R-:W-:Y:S05]  /*cda0*/  @!P0 NANOSLEEP.SYNCS 0x989680 ;  /* 0x009896800000895d */ /* 0x010fea0003900000 */
[----:B------:R-:W4:Y:S02]  /*cdb0*/  @!P0 SYNCS.PHASECHK.TRANS64 P0, [R0+URZ+0xe0], R3 ;  /* 0x0000e003000085a7 */ /* 0x000f2400080010ff */
[----:B----4-:R-:W-:Y:S05]  /*cdc0*/  @!P0 BRA `(.L_x_206) ;  /* 0xfffffffc00f08947 */ /* 0x010fea000383ffff */
[----:B------:R-:W-:Y:S05]  /*cdd0*/  BRA `(.L_x_207) ;  /* 0xffffff8800887947 */ /* 0x000fea000383ffff */
.L_x_107:
[----:B--2---:R2:W4:Y:S02]  /*cde0*/  SYNCS.PHASECHK.TRANS64.TRYWAIT P0, [R3+URZ+0x100], R0 ;  /* 0x00010000030075a7 */ /* 0x00452400080011ff */
[----:B----4-:R-:W-:Y:S05]  /*cdf0*/  @!P0 NANOSLEEP.SYNCS 0x989680 ;  /* 0x009896800000895d */ /* 0x010fea0003900000 */
[----:B------:R-:W4:Y:S02]  /*ce00*/  @!P0 SYNCS.PHASECHK.TRANS64 P0, [R3+URZ+0x100], R0 ;  /* 0x00010000030085a7 */ /* 0x000f2400080010ff */
[----:B----4-:R-:W-:Y:S05]  /*ce10*/  @!P0 BRA `(.L_x_107) ;  /* 0xfffffffc00f08947 */ /* 0x010fea000383ffff */
[----:B------:R-:W-:Y:S05]  /*ce20*/  BRA `(.L_x_208) ;  /* 0xffffff8c00507947 */ /* 0x000fea000383ffff */
.L_x_118:
[----:B-1----:R1:W2:Y:S02]  /*ce30*/  SYNCS.PHASECHK.TRANS64.TRYWAIT P1, [R3+URZ+0xb0], R0 ;  /* 0x0000b000030075a7 */ /* 0x0022a400080211ff */
[----:B--2---:R-:W-:Y:S05]  /*ce40*/  @!P1 NANOSLEEP.SYNCS 0x989680 ;  /* 0x009896800000995d */ /* 0x004fea0003900000 */
[----:B------:R-:W2:Y:S02]  /*ce50*/  @!P1 SYNCS.PHASECHK.TRANS64 P1, [R3+URZ+0xb0], R0 ;  /* 0x0000b000030095a7 */ /* 0x000ea400080210ff */
[----:B--2---:R-:W-:Y:S05]  /*ce60*/  @!P1 BRA `(.L_x_118) ;  /* 0xfffffffc00f09947 */ /* 0x004fea000383ffff */
[----:B------:R-:W-:Y:S05]  /*ce70*/  BRA `(.L_x_117) ;  /* 0xffffff9800bc7947 */ /* 0x000fea000383ffff */
.L_x_120:
[----:B--2---:R2:W3:Y:S02]  /*ce80*/  SYNCS.PHASECHK.TRANS64.TRYWAIT P0, [R165+URZ+0x120], R2 ;  /* 0x00012002a50075a7 */ /* 0x0044e400080011ff */
[----:B---3--:R-:W-:Y:S05]  /*ce90*/  @!P0 NANOSLEEP.SYNCS 0x989680 ;  /* 0x009896800000895d */ /* 0x008fea0003900000 */
[----:B------:R-:W3:Y:S02]  /*cea0*/  @!P0 SYNCS.PHASECHK.TRANS64 P0, [R165+URZ+0x120], R2 ;  /* 0x00012002a50085a7 */ /* 0x000ee400080010ff */
[----:B---3--:R-:W-:Y:S05]  /*ceb0*/  @!P0 BRA `(.L_x_120) ;  /* 0xfffffffc00f08947 */ /* 0x008fea000383ffff */
[----:B------:R-:W-:Y:S05]  /*cec0*/  BRA `(.L_x_119) ;  /* 0xffffff9c00187947 */ /* 0x000fea000383ffff */
.L_x_129:
[----:B--2---:R2:W3:Y:S02]  /*ced0*/  SYNCS.PHASECHK.TRANS64.TRYWAIT P0, [R191+URZ+0xb0], R0 ;  /* 0x0000b000bf0075a7 */ /* 0x0044e400080011ff */
[----:B---3--:R-:W-:Y:S05]  /*cee0*/  @!P0 NANOSLEEP.SYNCS 0x989680 ;  /* 0x009896800000895d */ /* 0x008fea0003900000 */
[----:B------:R-:W3:Y:S02]  /*cef0*/  @!P0 SYNCS.PHASECHK.TRANS64 P0, [R191+URZ+0xb0], R0 ;  /* 0x0000b000bf0085a7 */ /* 0x000ee400080010ff */
[----:B---3--:R-:W-:Y:S05]  /*cf00*/  @!P0 BRA `(.L_x_129) ;  /* 0xfffffffc00f08947 */ /* 0x008fea000383ffff */
[----:B------:R-:W-:Y:S05]  /*cf10*/  BRA `(.L_x_128) ;  /* 0xffffffb000247947 */ /* 0x000fea000383ffff */
.L_x_138:
[----:B--2---:R2:W3:Y:S02]  /*cf20*/  SYNCS.PHASECHK.TRANS64.TRYWAIT P0, [R0+URZ+0xb0], R9 ;  /* 0x0000b009000075a7 */ /* 0x0044e400080011ff */
[----:B---3--:R-:W-:Y:S05]  /*cf30*/  @!P0 NANOSLEEP.SYNCS 0x989680 ;  /* 0x009896800000895d */ /* 0x008fea0003900000 */
[----:B------:R-:W3:Y:S02]  /*cf40*/  @!P0 SYNCS.PHASECHK.TRANS64 P0, [R0+URZ+0xb0], R9 ;  /* 0x0000b009000085a7 */ /* 0x000ee400080010ff */
[----:B---3--:R-:W-:Y:S05]  /*cf50*/  @!P0 BRA `(.L_x_138) ;  /* 0xfffffffc00f08947 */ /* 0x008fea000383ffff */
[----:B------:R-:W-:Y:S05]  /*cf60*/  BRA `(.L_x_137) ;  /* 0xffffffc4007c7947 */ /* 0x000fea000383ffff */
.L_x_147:
[----:B--2---:R2:W3:Y:S02]  /*cf70*/  SYNCS.PHASECHK.TRANS64.TRYWAIT P0, [R0+URZ+0xb0], R7 ;  /* 0x0000b007000075a7 */ /* 0x0044e400080011ff */
[----:B---3--:R-:W-:Y:S05]  /*cf80*/  @!P0 NANOSLEEP.SYNCS 0x989680 ;  /* 0x009896800000895d */ /* 0x008fea0003900000 */
[----:B------:R-:W3:Y:S02]  /*cf90*/  @!P0 SYNCS.PHASECHK.TRANS64 P0, [R0+URZ+0xb0], R7 ;  /* 0x0000b007000085a7 */ /* 0x000ee400080010ff */
[----:B---3--:R-:W-:Y:S05]  /*cfa0*/  @!P0 BRA `(.L_x_147) ;  /* 0xfffffffc00f08947 */ /* 0x008fea000383ffff */
[----:B------:R-:W-:Y:S05]  /*cfb0*/  BRA `(.L_x_146) ;  /* 0xffffffd800e07947 */ /* 0x000fea000383ffff */
        .weak           $__internal_0_$__cuda_sm10x_tcgen05_guardrail_trap_col_being_dealloced_not_returned_by_alloc
        .type           $__internal_0_$__cuda_sm10x_tcgen05_guardrail_trap_col_being_dealloced_not_returned_by_alloc,@function
        .size           $__internal_0_$__cuda_sm10x_tcgen05_guardrail_trap_col_being_dealloced_not_returned_by_alloc,($__internal_1_$__cuda_sm10x_tcgen05_guardrail_trap_phase_invalid_during_alloc - $__internal_0_$__cuda_sm10x_tcgen05_guardrail_trap_col_being_dealloced_not_returned_by_alloc)
$__internal_0_$__cuda_sm10x_tcgen05_guardrail_trap_col_being_dealloced_not_returned_by_alloc:
[----:B------:R-:W-:Y:S05]  /*cfc0*/  BPT.TRAP 0x1 ;  /* 0x000000040000795c */ /* 0x000fea0000300000 */
[----:B------:R-:W-:-:S04]  /*cfd0*/  HFMA2 R3, -RZ, RZ, 0, 0 ;  /* 0x00000000ff037431 */ /* 0x000fc800000001ff */
[----:B------:R-:W-:Y:S05]  /*cfe0*/  RET.REL.NODEC R2 `(_ZN7cutlass13device_kernelINS_4gemm6kernel13GemmUniversalIN4cute5tupleIJiiiiEEENS1_10collective13CollectiveMmaINS1_35MainloopSm100TmaUmmaWarpSpecializedILi11ELi2ELi2ENS5_IJNS4_1CILi2EEENSA_ILi4EEENSA_ILi1EEEEEEEENS5_IJNSA_ILi256EEESG_NSA_ILi64EEEEEENS_12float_e5m2_tENS5_IJlSD_lEEESJ_SK_NS4_8TiledMMAINS4_8MMA_AtomIJNS4_10MMA_TraitsINS4_25SM100_MMA_F8F6F4_2x1SM_SSEJSJ_SJ_fSG_SG_NS4_17integral_constantINS4_4UMMA5MajorELSR_0EEESS_NSP_INSQ_7ScaleInELST_0EEESU_EEEEEENS4_6LayoutINS5_IJSD_SD_SD_EEENS5_IJNSA_ILi0EEESZ_SZ_EEEEENS5_IJNS4_10UnderscoreES12_S12_EEEEENS4_28SM100_TMA_2SM_LOAD_MULTICASTENS4_14ComposedLayoutINS4_7SwizzleILi2ELi4ELi3EEENS4_18smem_ptr_flag_bitsILi8EEENSX_INS5_IJNSA_ILi8EEESH_EEENS5_IJSH_SD_EEEEEEEvNS4_8identityENS4_18SM100_TMA_2SM_LOADES1F_vS1G_EENS_8epilogue10collective18CollectiveEpilogueINS1J_23Sm100TmaWarpSpecializedILi4ELi2ELi64ELb0ELb0EEEJNS5_IJNSA_ILi128EEESG_SH_EEENS5_IJNSX_IS1O_SD_EENSX_ISH_SD_EEEEESJ_SK_SJ_SK_NS1J_6fusion15FusionCallbacksIS1N_NS1T_17LinearCombinationISJ_fSJ_fLNS_15FloatRoundStyleE2EEES1P_S1S_JEEENS4_5SM1004TMEM4LOAD26SM100_TMEM_LOAD_32dp32b64xENS4_13SM90_TMA_LOADES1F_NS4_39AutoVectorizingCopyWithAssumedAlignmentILi128EEENS4_14SM90_TMA_STOREES1F_S25_S25_EEEvvEEEEvNT_6ParamsE) ;  /* 0xffffff3002047950 */ /* 0x000fea0003c3ffff */
        .weak           $__internal_1_$__cuda_sm10x_tcgen05_guardrail_trap_phase_invalid_during_alloc
        .type           $__internal_1_$__cuda_sm10x_tcgen05_guardrail_trap_phase_invalid_during_alloc,@function
        .size           $__internal_1_$__cuda_sm10x_tcgen05_guardrail_trap_phase_invalid_during_alloc,($__internal_2_$__cuda_sm10x_tcgen05_guardrail_trap_unallocated_columns_being_dealloced - $__internal_1_$__cuda_sm10x_tcgen05_guardrail_trap_phase_invalid_during_alloc)
$__internal_1_$__cuda_sm10x_tcgen05_guardrail_trap_phase_invalid_during_alloc:
[----:B------:R-:W-:Y:S05]  /*cff0*/  BPT.TRAP 0x1 ;  /* 0x000000040000795c */ /* 0x000fea0000300000 */
[----:B------:R-:W-:-:S04]  /*d000*/  MOV R5, 0x0 ;  /* 0x0000000000057802 */ /* 0x000fc80000000f00 */
[----:B------:R-:W-:Y:S05]  /*d010*/  RET.REL.NODEC R4 `(_ZN7cutlass13device_kernelINS_4gemm6kernel13GemmUniversalIN4cute5tupleIJiiiiEEENS1_10collective13CollectiveMmaINS1_35MainloopSm100TmaUmmaWarpSpecializedILi11ELi2ELi2ENS5_IJNS4_1CILi2EEENSA_ILi4EEENSA_ILi1EEEEEEEENS5_IJNSA_ILi256EEESG_NSA_ILi64EEEEEENS_12float_e5m2_tENS5_IJlSD_lEEESJ_SK_NS4_8TiledMMAINS4_8MMA_AtomIJNS4_10MMA_TraitsINS4_25SM100_MMA_F8F6F4_2x1SM_SSEJSJ_SJ_fSG_SG_NS4_17integral_constantINS4_4UMMA5MajorELSR_0EEESS_NSP_INSQ_7ScaleInELST_0EEESU_EEEEEENS4_6LayoutINS5_IJSD_SD_SD_EEENS5_IJNSA_ILi0EEESZ_SZ_EEEEENS5_IJNS4_10UnderscoreES12_S12_EEEEENS4_28SM100_TMA_2SM_LOAD_MULTICASTENS4_14ComposedLayoutINS4_7SwizzleILi2ELi4ELi3EEENS4_18smem_ptr_flag_bitsILi8EEENSX_INS5_IJNSA_ILi8EEESH_EEENS5_IJSH_SD_EEEEEEEvNS4_8identityENS4_18SM100_TMA_2SM_LOADES1F_vS1G_EENS_8epilogue10collective18CollectiveEpilogueINS1J_23Sm100TmaWarpSpecializedILi4ELi2ELi64ELb0ELb0EEEJNS5_IJNSA_ILi128EEESG_SH_EEENS5_IJNSX_IS1O_SD_EENSX_ISH_SD_EEEEESJ_SK_SJ_SK_NS1J_6fusion15FusionCallbacksIS1N_NS1T_17LinearCombinationISJ_fSJ_fLNS_15FloatRoundStyleE2EEES1P_S1S_JEEENS4_5SM1004TMEM4LOAD26SM100_TMEM_LOAD_32dp32b64xENS4_13SM90_TMA_LOADES1F_NS4_39AutoVectorizingCopyWithAssumedAlignmentILi128EEENS4_14SM90_TMA_STOREES1F_S25_S25_EEEvvEEEEvNT_6ParamsE) ;  /* 0xffffff2c04f87950 */ /* 0x000fea0003c3ffff */
        .weak           $__internal_2_$__cuda_sm10x_tcgen05_guardrail_trap_unallocated_columns_being_dealloced
        .type           $__internal_2_$__cuda_sm10x_tcgen05_guardrail_trap_unallocated_columns_being_dealloced,@function
        .size           $__internal_2_$__cuda_sm10x_tcgen05_guardrail_trap_unallocated_columns_being_dealloced,(.L_x_210 - $__internal_2_$__cuda_sm10x_tcgen05_guardrail_trap_unallocated_columns_being_dealloced)
$__internal_2_$__cuda_sm10x_tcgen05_guardrail_trap_unallocated_columns_being_dealloced:
[----:B------:R-:W-:Y:S05]  /*d020*/  BPT.TRAP 0x1 ;  /* 0x000000040000795c */ /* 0x000fea0000300000 */
[----:B------:R-:W-:-:S04]  /*d030*/  HFMA2 R3, -RZ, RZ, 0, 0 ;  /* 0x00000000ff037431 */ /* 0x000fc800000001ff */
[----:B------:R-:W-:Y:S05]  /*d040*/  RET.REL.NODEC R2 `(_ZN7cutlass13device_kernelINS_4gemm6kernel13GemmUniversalIN4cute5tupleIJiiiiEEENS1_10collective13CollectiveMmaINS1_35MainloopSm100TmaUmmaWarpSpecializedILi11ELi2ELi2ENS5_IJNS4_1CILi2EEENSA_ILi4EEENSA_ILi1EEEEEEEENS5_IJNSA_ILi256EEESG_NSA_ILi64EEEEEENS_12float_e5m2_tENS5_IJlSD_lEEESJ_SK_NS4_8TiledMMAINS4_8MMA_AtomIJNS4_10MMA_TraitsINS4_25SM100_MMA_F8F6F4_2x1SM_SSEJSJ_SJ_fSG_SG_NS4_17integral_constantINS4_4UMMA5MajorELSR_0EEESS_NSP_INSQ_7ScaleInELST_0EEESU_EEEEEENS4_6LayoutINS5_IJSD_SD_SD_EEENS5_IJNSA_ILi0EEESZ_SZ_EEEEENS5_IJNS4_10UnderscoreES12_S12_EEEEENS4_28SM100_TMA_2SM_LOAD_MULTICASTENS4_14ComposedLayoutINS4_7SwizzleILi2ELi4ELi3EEENS4_18smem_ptr_flag_bitsILi8EEENSX_INS5_IJNSA_ILi8EEESH_EEENS5_IJSH_SD_EEEEEEEvNS4_8identityENS4_18SM100_TMA_2SM_LOADES1F_vS1G_EENS_8epilogue10collective18CollectiveEpilogueINS1J_23Sm100TmaWarpSpecializedILi4ELi2ELi64ELb0ELb0EEEJNS5_IJNSA_ILi128EEESG_SH_EEENS5_IJNSX_IS1O_SD_EENSX_ISH_SD_EEEEESJ_SK_SJ_SK_NS1J_6fusion15FusionCallbacksIS1N_NS1T_17LinearCombinationISJ_fSJ_fLNS_15FloatRoundStyleE2EEES1P_S1S_JEEENS4_5SM1004TMEM4LOAD26SM100_TMEM_LOAD_32dp32b64xENS4_13SM90_TMA_LOADES1F_NS4_39AutoVectorizingCopyWithAssumedAlignmentILi128EEENS4_14SM90_TMA_STOREES1F_S25_S25_EEEvvEEEEvNT_6ParamsE) ;  /* 0xffffff2c02ec7950 */ /* 0x000fea0003c3ffff */
.L_x_209:
[----:B------:R-:W-:-:S00]  /*d050*/  BRA `(.L_x_209) ;  /* 0xfffffffc00fc7947 */ /* 0x000fc0000383ffff */
[----:B------:R-:W-:-:S00]  /*d060*/  NOP ;  /* 0x0000000000007918 */ /* 0x000fc00000000000 */
        /* <DEDUP_REMOVED lines=9> */
.L_x_210:


//--------------------- .nv.global.init           --------------------------
	.section	.nv.global.init,"aw",@progbits
.nv.global.init:
	.type		$str$27,@object
	.size		$str$27,($str$28 - $str$27)
$str$27:
        /*0000*/ 	.byte	0x28, 0x61, 0x64, 0x64, 0x72, 0x65, 0x73, 0x73, 0x20, 0x26, 0x20, 0x6d, 0x61, 0x73, 0x6b, 0x29
        /*0010*/ 	.byte	0x20, 0x3d, 0x3d, 0x20, 0x30, 0x00
	.type		$str$28,@object
	.size		$str$28,($str$26 - $str$28)
$str$28:
        /*0016*/ 	.byte	0x2f, 0x74, 0x6d, 0x70, 0x2f, 0x63, 0x75, 0x74, 0x6c, 0x61, 0x73, 0x73, 0x5f, 0x73, 0x77, 0x65
        /*0026*/ 	.byte	0x65, 0x70, 0x5f, 0x73, 0x72, 0x63, 0x2f, 0x69, 0x6e, 0x63, 0x6c, 0x75, 0x64, 0x65, 0x2f, 0x63
        /*0036*/ 	.byte	0x75, 0x74, 0x65, 0x2f, 0x70, 0x6f, 0x69, 0x6e, 0x74, 0x65, 0x72, 0x5f, 0x66, 0x6c, 0x61, 0x67
        /*0046*/ 	.byte	0x67, 0x65, 0x64, 0x2e, 0x68, 0x70, 0x70, 0x00
	.type		$str$26,@object
	.size		$str$26,($str$25 - $str$26)
$str$26:
        /*004e*/ 	.byte	0x2f, 0x74, 0x6d, 0x70, 0x2f, 0x63, 0x75, 0x74, 0x6c, 0x61, 0x73, 0x73, 0x5f, 0x73, 0x77, 0x65
        /*005e*/ 	.byte	0x65, 0x70, 0x5f, 0x73, 0x72, 0x63, 0x2f, 0x69, 0x6e, 0x63, 0x6c, 0x75, 0x64, 0x65, 0x2f, 0x63
        /*006e*/ 	.byte	0x75, 0x74, 0x65, 0x2f, 0x61, 0x74, 0x6f, 0x6d, 0x2f, 0x63, 0x6f, 0x70, 0x79, 0x5f, 0x74, 0x72
        /*007e*/ 	.byte	0x61, 0x69, 0x74, 0x73, 0x5f, 0x73, 0x6d, 0x31, 0x30, 0x30, 0x2e, 0x68, 0x70, 0x70, 0x00
	.type		$str$25,@object
	.size		$str$25,(__unnamed_1 - $str$25)
$str$25:
        /*008d*/ 	.byte	0x28, 0x28, 0x75, 0x69, 0x6e, 0x74, 0x33, 0x32, 0x5f, 0x74, 0x28, 0x74, 0x68, 0x72, 0x65, 0x61
        /*009d*/ 	.byte	0x64, 0x49, 0x64, 0x78, 0x2e, 0x78, 0x29, 0x20, 0x2f, 0x20, 0x33, 0x32, 0x29, 0x20, 0x25, 0x20
        /*00ad*/ 	.byte	0x34, 0x29, 0x20, 0x3d, 0x3d, 0x20, 0x28, 0x28, 0x28, 0x74, 0x6d, 0x65, 0x6d, 0x5f, 0x61, 0x64
        /*00bd*/ 	.byte	0x64, 0x72, 0x20, 0x3e, 0x3e, 0x20, 0x31, 0x36, 0x29, 0x20, 0x2f, 0x20, 0x33, 0x32, 0x29, 0x20
        /*00cd*/ 	.byte	0x25, 0x20, 0x34, 0x29, 0x00
	.type		__unnamed_1,@object
	.size		__unnamed_1,(__unnamed_2 - __unnamed_1)
__unnamed_1:
        /*00d2*/ 	.byte	0x61, 0x75, 0x74, 0x6f, 0x20, 0x63, 0x75, 0x74, 0x65, 0x3a, 0x3a, 0x61, 0x73, 0x5f, 0x70, 0x6f
        /* <DEDUP_REMOVED lines=24> */
        /*0262*/ 	.byte	0x43, 0x3c, 0x38, 0x31, 0x39, 0x32, 0x3e, 0x3e, 0x3e, 0x3e, 0x5d, 0x00
	.type		__unnamed_2,@object
	.size		__unnamed_2,(__unnamed_3 - __unnamed_2)
__unnamed_2:
        /* <DEDUP_REMOVED lines=26> */
	.type		__unnamed_3,@object
	.size		__unnamed_3,(.L_3 - __unnamed_3)
__unnamed_3:
        /* <DEDUP_REMOVED lines=42> */
        /*06aa*/ 	.byte	0x3e, 0x3e, 0x3e, 0x3e, 0x5d, 0x00
.L_3:


//--------------------- .nv.shared._ZN7cutlass13device_kernelINS_4gemm6kernel13GemmUniversalIN4cute5tupleIJiiiiEEENS1_10collective13CollectiveMmaINS1_35MainloopSm100TmaUmmaWarpSpecializedILi11ELi2ELi2ENS5_IJNS4_1CILi2EEENSA_ILi4EEENSA_ILi1EEEEEEEENS5_IJNSA_ILi256EEESG_NSA_ILi64EEEEEENS_12float_e5m2_tENS5_IJlSD_lEEESJ_SK_NS4_8TiledMMAINS4_8MMA_AtomIJNS4_10MMA_TraitsINS4_25SM100_MMA_F8F6F4_2x1SM_SSEJSJ_SJ_fSG_SG_NS4_17integral_constantINS4_4UMMA5MajorELSR_0EEESS_NSP_INSQ_7ScaleInELST_0EEESU_EEEEEENS4_6LayoutINS5_IJSD_SD_SD_EEENS5_IJNSA_ILi0EEESZ_SZ_EEEEENS5_IJNS4_10UnderscoreES12_S12_EEEEENS4_28SM100_TMA_2SM_LOAD_MULTICASTENS4_14ComposedLayoutINS4_7SwizzleILi2ELi4ELi3EEENS4_18smem_ptr_flag_bitsILi8EEENSX_INS5_IJNSA_ILi8EEESH_EEENS5_IJSH_SD_EEEEEEEvNS4_8identityENS4_18SM100_TMA_2SM_LOADES1F_vS1G_EENS_8epilogue10collective18CollectiveEpilogueINS1J_23Sm100TmaWarpSpecializedILi4ELi2ELi64ELb0ELb0EEEJNS5_IJNSA_ILi128EEESG_SH_EEENS5_IJNSX_IS1O_SD_EENSX_ISH_SD_EEEEESJ_SK_SJ_SK_NS1J_6fusion15FusionCallbacksIS1N_NS1T_17LinearCombinationISJ_fSJ_fLNS_15FloatRoundStyleE2EEES1P_S1S_JEEENS4_5SM1004TMEM4LOAD26SM100_TMEM_LOAD_32dp32b64xENS4_13SM90_TMA_LOADES1F_NS4_39AutoVectorizingCopyWithAssumedAlignmentILi128EEENS4_14SM90_TMA_STOREES1F_S25_S25_EEEvvEEEEvNT_6ParamsE --------------------------
	.section	.nv.shared._ZN7cutlass13device_kernelINS_4gemm6kernel13GemmUniversalIN4cute5tupleIJiiiiEEENS1_10collective13CollectiveMmaINS1_35MainloopSm100TmaUmmaWarpSpecializedILi11ELi2ELi2ENS5_IJNS4_1CILi2EEENSA_ILi4EEENSA_ILi1EEEEEEEENS5_IJNSA_ILi256EEESG_NSA_ILi64EEEEEENS_12float_e5m2_tENS5_IJlSD_lEEESJ_SK_NS4_8TiledMMAINS4_8MMA_AtomIJNS4_10MMA_TraitsINS4_25SM100_MMA_F8F6F4_2x1SM_SSEJSJ_SJ_fSG_SG_NS4_17integral_constantINS4_4UMMA5MajorELSR_0EEESS_NSP_INSQ_7ScaleInELST_0EEESU_EEEEEENS4_6LayoutINS5_IJSD_SD_SD_EEENS5_IJNSA_ILi0EEESZ_SZ_EEEEENS5_IJNS4_10UnderscoreES12_S12_EEEEENS4_28SM100_TMA_2SM_LOAD_MULTICASTENS4_14ComposedLayoutINS4_7SwizzleILi2ELi4ELi3EEENS4_18smem_ptr_flag_bitsILi8EEENSX_INS5_IJNSA_ILi8EEESH_EEENS5_IJSH_SD_EEEEEEEvNS4_8identityENS4_18SM100_TMA_2SM_LOADES1F_vS1G_EENS_8epilogue10collective18CollectiveEpilogueINS1J_23Sm100TmaWarpSpecializedILi4ELi2ELi64ELb0ELb0EEEJNS5_IJNSA_ILi128EEESG_SH_EEENS5_IJNSX_IS1O_SD_EENSX_ISH_SD_EEEEESJ_SK_SJ_SK_NS1J_6fusion15FusionCallbacksIS1N_NS1T_17LinearCombinationISJ_fSJ_fLNS_15FloatRoundStyleE2EEES1P_S1S_JEEENS4_5SM1004TMEM4LOAD26SM100_TMEM_LOAD_32dp32b64xENS4_13SM90_TMA_LOADES1F_NS4_39AutoVectorizingCopyWithAssumedAlignmentILi128EEENS4_14SM90_TMA_STOREES1F_S25_S25_EEEvvEEEEvNT_6ParamsE,"aw",@nobits
	.sectionflags	@""
	.align	16
	.zero		1024


//--------------------- .nv.shared.reserved.0     --------------------------
	.section	.nv.shared.reserved.0,"aw",@nobits
	.weak		__nv_reservedSMEM_offset_0_alias
	.size		__nv_reservedSMEM_offset_0_alias, 0, 64
	.other		__nv_reservedSMEM_offset_0_alias,@"STO_CUDA_RESERVED_SHARED STV_DEFAULT"
__nv_reservedSMEM_offset_0_alias:
	.zero		0
.nv.shared.reserved.0:
	.zero		64
	.weak		__nv_reservedSMEM_tcgen05_partition
	.type		__nv_reservedSMEM_tcgen05_partition,@object
	.size		__nv_reservedSMEM_tcgen05_partition,(.L_0 - __nv_reservedSMEM_tcgen05_partition)
__nv_reservedSMEM_tcgen05_partition:
	.zero		32
.L_0:


//--------------------- .nv.global                --------------------------
	.section	.nv.global,"aw",@nobits
.nv.global:
	.type		_ZN40_INTERNAL_e1736c60_4_k_cu_3d02284e_206664cute1_E,@object
	.size		_ZN40_INTERNAL_e1736c60_4_k_cu_3d02284e_206664cute1_E,(_ZN40_INTERNAL_e1736c60_4_k_cu_3d02284e_206664cuda3std3__45__cpo6cbeginE - _ZN40_INTERNAL_e1736c60_4_k_cu_3d02284e_206664cute1_E)
_ZN40_INTERNAL_e1736c60_4_k_cu_3d02284e_206664cute1_E:
	.zero		1
	.type		_ZN40_INTERNAL_e1736c60_4_k_cu_3d02284e_206664cuda3std3__45__cpo6cbeginE,@object
	.size		_ZN40_INTERNAL_e1736c60_4_k_cu_3d02284e_206664cuda3std3__45__cpo6cbeginE,(_ZN40_INTERNAL_e1736c60_4_k_cu_3d02284e_206664cuda3std3__48in_placeE - _ZN40_INTERNAL_e1736c60_4_k_cu_3d02284e_206664cuda3std3__45__cpo6cbeginE)
_ZN40_INTERNAL_e1736c60_4_k_cu_3d02284e_206664cuda3std3__45__cpo6cbeginE:
	.zero		1
	.type		_ZN40_INTERNAL_e1736c60_4_k_cu_3d02284e_206664cuda3std3__48in_placeE,@object
	.size		_ZN40_INTERNAL_e1736c60_4_k_cu_3d02284e_206664cuda3std3__48in_placeE,(_ZN40_INTERNAL_e1736c60_4_k_cu_3d02284e_206664cuda3std6ranges3__45__cpo9iter_moveE - _ZN40_INTERNAL_e1736c60_4_k_cu_3d02284e_206664cuda3std3__48in_placeE)
_ZN40_INTERNAL_e1736c60_4_k_cu_3d02284e_206664cuda3std3__48in_placeE:
	.zero		1
	.type		_ZN40_INTERNAL_e1736c60_4_k_cu_3d02284e_206664cuda3std6ranges3__45__cpo9iter_moveE,@object
	.size		_ZN40_INTERNAL_e1736c60_4_k_cu_3d02284e_206664cuda3std6ranges3__45__cpo9iter_moveE,(_ZN40_INTERNAL_e1736c60_4_k_cu_3d02284e_206664cuda3std3__45__cpo5beginE - _ZN40_INTERNAL_e1736c60_4_k_cu_3d02284e_206664cuda3std6ranges3__45__cpo9iter_moveE)
_ZN40_INTERNAL_e1736c60_4_k_cu_3d02284e_206664cuda3std6ranges3__45__cpo9iter_moveE:
	.zero		1
	.type		_ZN40_INTERNAL_e1736c60_4_k_cu_3d02284e_206664cuda3std3__45__cpo5beginE,@object
	.size		_ZN40_INTERNAL_e1736c60_4_k_cu_3d02284e_206664cuda3std3__45__cpo5beginE,(_ZN40_INTERNAL_e1736c60_4_k_cu_3d02284e_206664cuda3std3__442_GLOBAL__N__e1736c60_4_k_cu_3d02284e_206666ignoreE - _ZN40_INTERNAL_e1736c60_4_k_cu_3d02284e_206664cuda3std3__45__cpo5beginE)
_ZN40_INTERNAL_e1736c60_4_k_cu_3d02284e_206664cuda3std3__45__cpo5beginE:
	.zero		1
	.type		_ZN40_INTERNAL_e1736c60_4_k_cu_3d02284e_206664cuda3std3__442_GLOBAL__N__e1736c60_4_k_cu_3d02284e_206666ignoreE,@object
	.size		_ZN40_INTERNAL_e1736c60_4_k_cu_3d02284e_206664cuda3std3__442_GLOBAL__N__e1736c60_4_k_cu_3d02284e_206666ignoreE,(_ZN40_INTERNAL_e1736c60_4_k_cu_3d02284e_206664cute7productE - _ZN40_INTERNAL_e1736c60_4_k_cu_3d02284e_206664cuda3std3__442_GLOBAL__N__e1736c60_4_k_cu_3d02284e_206666ignoreE)
_ZN40_INTERNAL_e1736c60_4_k_cu_3d02284e_206664cuda3std3__442_GLOBAL__N__e1736c60_4_k_cu_3d02284e_206666ignoreE:
	.zero		1
	.type		_ZN40_INTERNAL_e1736c60_4_k_cu_3d02284e_206664cute7productE,@object
	.size		_ZN40_INTERNAL_e1736c60_4_k_cu_3d02284e_206664cute7productE,(_ZN40_INTERNAL_e1736c60_4_k_cu_3d02284e_206664cuda3std3__45__cpo3endE - _ZN40_INTERNAL_e1736c60_4_k_cu_3d02284e_206664cute7productE)
_ZN40_INTERNAL_e1736c60_4_k_cu_3d02284e_206664cute7productE:
	.zero		1
	.type		_ZN40_INTERNAL_e1736c60_4_k_cu_3d02284e_206664cuda3std3__45__cpo3endE,@object
	.size		_ZN40_INTERNAL_e1736c60_4_k_cu_3d02284e_206664cuda3std3__45__cpo3endE,(_ZN40_INTERNAL_e1736c60_4_k_cu_3d02284e_206664cuda3std3__419piecewise_constructE - _ZN40_INTERNAL_e1736c60_4_k_cu_3d02284e_206664cuda3std3__45__cpo3endE)
_ZN40_INTERNAL_e1736c60_4_k_cu_3d02284e_206664cuda3std3__45__cpo3endE:
	.zero		1
	.type		_ZN40_INTERNAL_e1736c60_4_k_cu_3d02284e_206664cuda3std3__419piecewise_constructE,@object
	.size		_ZN40_INTERNAL_e1736c60_4_k_cu_3d02284e_206664cuda3std3__419piecewise_constructE,(_ZN40_INTERNAL_e1736c60_4_k_cu_3d02284e_206664cuda3std3__45__cpo4cendE - _ZN40_INTERNAL_e1736c60_4_k_cu_3d02284e_206664cuda3std3__419piecewise_constructE)
_ZN40_INTERNAL_e1736c60_4_k_cu_3d02284e_206664cuda3std3__419piecewise_constructE:
	.zero		1
	.type		_ZN40_INTERNAL_e1736c60_4_k_cu_3d02284e_206664cuda3std3__45__cpo4cendE,@object
	.size		_ZN40_INTERNAL_e1736c60_4_k_cu_3d02284e_206664cuda3std3__45__cpo4cendE,(_ZN40_INTERNAL_e1736c60_4_k_cu_3d02284e_206664cuda3std6ranges3__45__cpo4swapE - _ZN40_INTERNAL_e1736c60_4_k_cu_3d02284e_206664cuda3std3__45__cpo4cendE)
_ZN40_INTERNAL_e1736c60_4_k_cu_3d02284e_206664cuda3std3__45__cpo4cendE:
	.zero		1
	.type		_ZN40_INTERNAL_e1736c60_4_k_cu_3d02284e_206664cuda3std6ranges3__45__cpo4swapE,@object
	.size		_ZN40_INTERNAL_e1736c60_4_k_cu_3d02284e_206664cuda3std6ranges3__45__cpo4swapE,(.L_11 - _ZN40_INTERNAL_e1736c60_4_k_cu_3d02284e_206664cuda3std6ranges3__45__cpo4swapE)
_ZN40_INTERNAL_e1736c60_4_k_cu_3d02284e_206664cuda3std6ranges3__45__cpo4swapE:
	.zero		1
.L_11:


//--------------------- .nv.constant0._ZN7cutlass13device_kernelINS_4gemm6kernel13GemmUniversalIN4cute5tupleIJiiiiEEENS1_10collective13CollectiveMmaINS1_35MainloopSm100TmaUmmaWarpSpecializedILi11ELi2ELi2ENS5_IJNS4_1CILi2EEENSA_ILi4EEENSA_ILi1EEEEEEEENS5_IJNSA_ILi256EEESG_NSA_ILi64EEEEEENS_12float_e5m2_tENS5_IJlSD_lEEESJ_SK_NS4_8TiledMMAINS4_8MMA_AtomIJNS4_10MMA_TraitsINS4_25SM100_MMA_F8F6F4_2x1SM_SSEJSJ_SJ_fSG_SG_NS4_17integral_constantINS4_4UMMA5MajorELSR_0EEESS_NSP_INSQ_7ScaleInELST_0EEESU_EEEEEENS4_6LayoutINS5_IJSD_SD_SD_EEENS5_IJNSA_ILi0EEESZ_SZ_EEEEENS5_IJNS4_10UnderscoreES12_S12_EEEEENS4_28SM100_TMA_2SM_LOAD_MULTICASTENS4_14ComposedLayoutINS4_7SwizzleILi2ELi4ELi3EEENS4_18smem_ptr_flag_bitsILi8EEENSX_INS5_IJNSA_ILi8EEESH_EEENS5_IJSH_SD_EEEEEEEvNS4_8identityENS4_18SM100_TMA_2SM_LOADES1F_vS1G_EENS_8epilogue10collective18CollectiveEpilogueINS1J_23Sm100TmaWarpSpecializedILi4ELi2ELi64ELb0ELb0EEEJNS5_IJNSA_ILi128EEESG_SH_EEENS5_IJNSX_IS1O_SD_EENSX_ISH_SD_EEEEESJ_SK_SJ_SK_NS1J_6fusion15FusionCallbacksIS1N_NS1T_17LinearCombinationISJ_fSJ_fLNS_15FloatRoundStyleE2EEES1P_S1S_JEEENS4_5SM1004TMEM4LOAD26SM100_TMEM_LOAD_32dp32b64xENS4_13SM90_TMA_LOADES1F_NS4_39AutoVectorizingCopyWithAssumedAlignmentILi128EEENS4_14SM90_TMA_STOREES1F_S25_S25_EEEvvEEEEvNT_6ParamsE --------------------------
	.section	.nv.constant0._ZN7cutlass13device_kernelINS_4gemm6kernel13GemmUniversalIN4cute5tupleIJiiiiEEENS1_10collective13CollectiveMmaINS1_35MainloopSm100TmaUmmaWarpSpecializedILi11ELi2ELi2ENS5_IJNS4_1CILi2EEENSA_ILi4EEENSA_ILi1EEEEEEEENS5_IJNSA_ILi256EEESG_NSA_ILi64EEEEEENS_12float_e5m2_tENS5_IJlSD_lEEESJ_SK_NS4_8TiledMMAINS4_8MMA_AtomIJNS4_10MMA_TraitsINS4_25SM100_MMA_F8F6F4_2x1SM_SSEJSJ_SJ_fSG_SG_NS4_17integral_constantINS4_4UMMA5MajorELSR_0EEESS_NSP_INSQ_7ScaleInELST_0EEESU_EEEEEENS4_6LayoutINS5_IJSD_SD_SD_EEENS5_IJNSA_ILi0EEESZ_SZ_EEEEENS5_IJNS4_10UnderscoreES12_S12_EEEEENS4_28SM100_TMA_2SM_LOAD_MULTICASTENS4_14ComposedLayoutINS4_7SwizzleILi2ELi4ELi3EEENS4_18smem_ptr_flag_bitsILi8EEENSX_INS5_IJNSA_ILi8EEESH_EEENS5_IJSH_SD_EEEEEEEvNS4_8identityENS4_18SM100_TMA_2SM_LOADES1F_vS1G_EENS_8epilogue10collective18CollectiveEpilogueINS1J_23Sm100TmaWarpSpecializedILi4ELi2ELi64ELb0ELb0EEEJNS5_IJNSA_ILi128EEESG_SH_EEENS5_IJNSX_IS1O_SD_EENSX_ISH_SD_EEEEESJ_SK_SJ_SK_NS1J_6fusion15FusionCallbacksIS1N_NS1T_17LinearCombinationISJ_fSJ_fLNS_15FloatRoundStyleE2EEES1P_S1S_JEEENS4_5SM1004TMEM4LOAD26SM100_TMEM_LOAD_32dp32b64xENS4_13SM90_TMA_LOADES1F_NS4_39AutoVectorizingCopyWithAssumedAlignmentILi128EEENS4_14SM90_TMA_STOREES1F_S25_S25_EEEvvEEEEvNT_6ParamsE,"a",@progbits
	.sectionflags	@""
	.align	4
.nv.constant0._ZN7cutlass13device_kernelINS_4gemm6kernel13GemmUniversalIN4cute5tupleIJiiiiEEENS1_10collective13CollectiveMmaINS1_35MainloopSm100TmaUmmaWarpSpecializedILi11ELi2ELi2ENS5_IJNS4_1CILi2EEENSA_ILi4EEENSA_ILi1EEEEEEEENS5_IJNSA_ILi256EEESG_NSA_ILi64EEEEEENS_12float_e5m2_tENS5_IJlSD_lEEESJ_SK_NS4_8TiledMMAINS4_8MMA_AtomIJNS4_10MMA_TraitsINS4_25SM100_MMA_F8F6F4_2x1SM_SSEJSJ_SJ_fSG_SG_NS4_17integral_constantINS4_4UMMA5MajorELSR_0EEESS_NSP_INSQ_7ScaleInELST_0EEESU_EEEEEENS4_6LayoutINS5_IJSD_SD_SD_EEENS5_IJNSA_ILi0EEESZ_SZ_EEEEENS5_IJNS4_10UnderscoreES12_S12_EEEEENS4_28SM100_TMA_2SM_LOAD_MULTICASTENS4_14ComposedLayoutINS4_7SwizzleILi2ELi4ELi3EEENS4_18smem_ptr_flag_bitsILi8EEENSX_INS5_IJNSA_ILi8EEESH_EEENS5_IJSH_SD_EEEEEEEvNS4_8identityENS4_18SM100_TMA_2SM_LOADES1F_vS1G_EENS_8epilogue10collective18CollectiveEpilogueINS1J_23Sm100TmaWarpSpecializedILi4ELi2ELi64ELb0ELb0EEEJNS5_IJNSA_ILi128EEESG_SH_EEENS5_IJNSX_IS1O_SD_EENSX_ISH_SD_EEEEESJ_SK_SJ_SK_NS1J_6fusion15FusionCallbacksIS1N_NS1T_17LinearCombinationISJ_fSJ_fLNS_15FloatRoundStyleE2EEES1P_S1S_JEEENS4_5SM1004TMEM4LOAD26SM100_TMEM_LOAD_32dp32b64xENS4_13SM90_TMA_LOADES1F_NS4_39AutoVectorizingCopyWithAssumedAlignmentILi128EEENS4_14SM90_TMA_STOREES1F_S25_S25_EEEvvEEEEvNT_6ParamsE:
	.zero		2944


//--------------------- SYMBOLS --------------------------

	.type		.nv.reservedSmem.offset0,@object
	.size		.nv.reservedSmem.offset0,0x4
	.type		.nv.reservedSmem.cap,@object
	.size		.nv.reservedSmem.cap,0x4
	.type		__assertfail,@function
